// auto-generated by cutlass_sweep.gemm — config: {"arch": "sm_90", "cluster_m": 1, "cluster_n": 1, "dtype": "e4m3", "dtype_b": "e4m3", "layout": "nt", "stages": 0, "tile_k": 64, "tile_m": 128, "tile_n": 256}
#include "cutlass/cutlass.h"
#include "cutlass/gemm/collective/collective_builder.hpp"
#include "cutlass/gemm/device/gemm_universal_adapter.h"
#include "cutlass/gemm/kernel/gemm_universal.hpp"
#include "cutlass/epilogue/collective/collective_builder.hpp"

using ElemA = cutlass::float_e4m3_t;
using ElemB = cutlass::float_e4m3_t;
using ElemCD = cutlass::float_e4m3_t;
using Acc  = float;
using TileShape    = cute::Shape<cute::_128, cute::_256, cute::_64>;
using ClusterShape = cute::Shape<cute::_1, cute::_1, cute::_1>;

using CollectiveEpilogue = typename cutlass::epilogue::collective::CollectiveBuilder<
    cutlass::arch::Sm90, cutlass::arch::OpClassTensorOp,
    TileShape, ClusterShape,
    cutlass::epilogue::collective::EpilogueTileAuto,
    Acc, Acc,
    ElemCD, cutlass::layout::RowMajor, 128 / cutlass::sizeof_bits<ElemCD>::value,
    ElemCD, cutlass::layout::RowMajor, 128 / cutlass::sizeof_bits<ElemCD>::value,
    cutlass::epilogue::collective::EpilogueScheduleAuto
  >::CollectiveOp;

using CollectiveMainloop = typename cutlass::gemm::collective::CollectiveBuilder<
    cutlass::arch::Sm90, cutlass::arch::OpClassTensorOp,
    ElemA, cutlass::layout::RowMajor, 128 / cutlass::sizeof_bits<ElemA>::value,
    ElemB, cutlass::layout::ColumnMajor, 128 / cutlass::sizeof_bits<ElemB>::value,
    Acc,
    TileShape, ClusterShape,
    cutlass::gemm::collective::StageCountAutoCarveout<static_cast<int>(sizeof(typename CollectiveEpilogue::SharedStorage))>,
    cutlass::gemm::collective::KernelScheduleAuto
  >::CollectiveOp;

using GemmKernel = cutlass::gemm::kernel::GemmUniversal<
    cute::Shape<int,int,int,int>,
    CollectiveMainloop,
    CollectiveEpilogue
>;
using Gemm = cutlass::gemm::device::GemmUniversalAdapter<GemmKernel>;

// Force the device kernel symbol into the cubin without needing a host main.
auto* _anchor = &cutlass::device_kernel<GemmKernel>;


// ===== COMPILED SASS (sm_90a) =====

	.target	sm_90a

	.elftype	@"ET_EXEC"


//--------------------- .note.nv.tkinfo           --------------------------
	.section	.note.nv.tkinfo,"",@"SHT_NOTE"
	.sectionflags	@"SHF_NOTE_NV_TKINFO"
	.tkinfo
        /*0018*/ 	.word	0x00000002
        /*0030*/ 	.string	""
        /*0030*/ 	.string	"ptxas"
        /*0030*/ 	.string	"Cuda compilation tools, release 13.0, V13.0.88"
        /*0030*/ 	.string	"Build cuda_13.0.r13.0/compiler.36424714_0"
        /*0030*/ 	.string	"-arch sm_90a -m 64 "



//--------------------- .note.nv.cuinfo           --------------------------
	.section	.note.nv.cuinfo,"",@"SHT_NOTE"
	.sectionflags	@"SHF_NOTE_NV_CUINFO"
        /*0018*/ 	.short	0x0002
        /*001a*/ 	.short	0x005a
        /*001c*/ 	.short	0x0082
	.zero		2


//--------------------- .nv.info                  --------------------------
	.section	.nv.info,"",@"SHT_CUDA_INFO"
	.align	4


	//----- nvinfo : EIATTR_REGCOUNT
	.align		4
        /*0000*/ 	.byte	0x04, 0x2f
        /*0002*/ 	.short	(.L_12 - .L_11)
	.align		4
.L_11:
        /*0004*/ 	.word	index@(_ZN7cutlass13device_kernelINS_4gemm6kernel13GemmUniversalIN4cute5tupleIJiiiiEEENS1_10collective13CollectiveMmaINS1_37MainloopSm90TmaGmmaWarpSpecializedFP8ILi9ENS5_IJNS4_1CILi1EEESB_SB_EEENS1_35KernelTmaWarpSpecializedCooperativeEEENS5_IJNSA_ILi128EEENSA_ILi256EEENSA_ILi64EEEEEENS_12float_e4m3_tENS5_IJlSB_lEEESJ_SK_NS4_8TiledMMAINS4_8MMA_AtomIJNS4_4SM904GMMA31MMA_64x256x32_F32E4M3E4M3_SS_TNILNSO_7ScaleInE1ELSQ_1EEEEEENS4_6LayoutINS5_IJNSA_ILi2EEESB_SB_EEENS5_IJSB_NSA_ILi0EEESW_EEEEENS5_IJNS4_10UnderscoreESZ_SZ_EEEEENS4_13SM90_TMA_LOADENS4_14ComposedLayoutINS4_7SwizzleILi2ELi4ELi3EEENS4_18smem_ptr_flag_bitsILi8EEENST_INS5_IJNSA_ILi8EEESH_EEENS5_IJSH_SB_EEEEEEEvNS4_8identityES12_S1C_vS1D_EENS_8epilogue10collective6detail29Sm90TmaWarpSpecializedAdapterINS1G_15DefaultEpilogueISJ_SK_SK_NS1F_6thread17LinearCombinationISJ_Li1EffLNS1K_9ScaleType4KindE0ELNS_15FloatRoundStyleE2ESJ_EENS1_15EpilogueDefaultEEEEEvvEEEEvNT_6ParamsE)
        /*0008*/ 	.word	0x000000a8


	//----- nvinfo : EIATTR_FRAME_SIZE
	.align		4
.L_12:
        /*000c*/ 	.byte	0x04, 0x11
        /*000e*/ 	.short	(.L_14 - .L_13)
	.align		4
.L_13:
        /*0010*/ 	.word	index@(_ZN7cutlass13device_kernelINS_4gemm6kernel13GemmUniversalIN4cute5tupleIJiiiiEEENS1_10collective13CollectiveMmaINS1_37MainloopSm90TmaGmmaWarpSpecializedFP8ILi9ENS5_IJNS4_1CILi1EEESB_SB_EEENS1_35KernelTmaWarpSpecializedCooperativeEEENS5_IJNSA_ILi128EEENSA_ILi256EEENSA_ILi64EEEEEENS_12float_e4m3_tENS5_IJlSB_lEEESJ_SK_NS4_8TiledMMAINS4_8MMA_AtomIJNS4_4SM904GMMA31MMA_64x256x32_F32E4M3E4M3_SS_TNILNSO_7ScaleInE1ELSQ_1EEEEEENS4_6LayoutINS5_IJNSA_ILi2EEESB_SB_EEENS5_IJSB_NSA_ILi0EEESW_EEEEENS5_IJNS4_10UnderscoreESZ_SZ_EEEEENS4_13SM90_TMA_LOADENS4_14ComposedLayoutINS4_7SwizzleILi2ELi4ELi3EEENS4_18smem_ptr_flag_bitsILi8EEENST_INS5_IJNSA_ILi8EEESH_EEENS5_IJSH_SB_EEEEEEEvNS4_8identityES12_S1C_vS1D_EENS_8epilogue10collective6detail29Sm90TmaWarpSpecializedAdapterINS1G_15DefaultEpilogueISJ_SK_SK_NS1F_6thread17LinearCombinationISJ_Li1EffLNS1K_9ScaleType4KindE0ELNS_15FloatRoundStyleE2ESJ_EENS1_15EpilogueDefaultEEEEEvvEEEEvNT_6ParamsE)
        /*0014*/ 	.word	0x00000100


	//----- nvinfo : EIATTR_MIN_STACK_SIZE
	.align		4
.L_14:
        /*0018*/ 	.byte	0x04, 0x12
        /*001a*/ 	.short	(.L_16 - .L_15)
	.align		4
.L_15:
        /*001c*/ 	.word	index@(_ZN7cutlass13device_kernelINS_4gemm6kernel13GemmUniversalIN4cute5tupleIJiiiiEEENS1_10collective13CollectiveMmaINS1_37MainloopSm90TmaGmmaWarpSpecializedFP8ILi9ENS5_IJNS4_1CILi1EEESB_SB_EEENS1_35KernelTmaWarpSpecializedCooperativeEEENS5_IJNSA_ILi128EEENSA_ILi256EEENSA_ILi64EEEEEENS_12float_e4m3_tENS5_IJlSB_lEEESJ_SK_NS4_8TiledMMAINS4_8MMA_AtomIJNS4_4SM904GMMA31MMA_64x256x32_F32E4M3E4M3_SS_TNILNSO_7ScaleInE1ELSQ_1EEEEEENS4_6LayoutINS5_IJNSA_ILi2EEESB_SB_EEENS5_IJSB_NSA_ILi0EEESW_EEEEENS5_IJNS4_10UnderscoreESZ_SZ_EEEEENS4_13SM90_TMA_LOADENS4_14ComposedLayoutINS4_7SwizzleILi2ELi4ELi3EEENS4_18smem_ptr_flag_bitsILi8EEENST_INS5_IJNSA_ILi8EEESH_EEENS5_IJSH_SB_EEEEEEEvNS4_8identityES12_S1C_vS1D_EENS_8epilogue10collective6detail29Sm90TmaWarpSpecializedAdapterINS1G_15DefaultEpilogueISJ_SK_SK_NS1F_6thread17LinearCombinationISJ_Li1EffLNS1K_9ScaleType4KindE0ELNS_15FloatRoundStyleE2ESJ_EENS1_15EpilogueDefaultEEEEEvvEEEEvNT_6ParamsE)
        /*0020*/ 	.word	0x00000100
.L_16:


//--------------------- .nv.compat                --------------------------
	.section	.nv.compat,"",@"SHT_CUDA_COMPAT_INFO"
	.align	4
        /*0000*/ 	.byte	0x02, 0x09, 0x01, 0x00, 0x02, 0x02, 0x04, 0x00, 0x02, 0x05, 0x05, 0x00, 0x03, 0x07, 0x01, 0x01
        /*0010*/ 	.byte	0x02, 0x03, 0x01, 0x00, 0x02, 0x06, 0x01, 0x00, 0x04, 0x0b, 0x08, 0x00, 0x00, 0x00, 0x00, 0x00
        /*0020*/ 	.byte	0x00, 0x00, 0x00, 0x00


//--------------------- .nv.info._ZN7cutlass13device_kernelINS_4gemm6kernel13GemmUniversalIN4cute5tupleIJiiiiEEENS1_10collective13CollectiveMmaINS1_37MainloopSm90TmaGmmaWarpSpecializedFP8ILi9ENS5_IJNS4_1CILi1EEESB_SB_EEENS1_35KernelTmaWarpSpecializedCooperativeEEENS5_IJNSA_ILi128EEENSA_ILi256EEENSA_ILi64EEEEEENS_12float_e4m3_tENS5_IJlSB_lEEESJ_SK_NS4_8TiledMMAINS4_8MMA_AtomIJNS4_4SM904GMMA31MMA_64x256x32_F32E4M3E4M3_SS_TNILNSO_7ScaleInE1ELSQ_1EEEEEENS4_6LayoutINS5_IJNSA_ILi2EEESB_SB_EEENS5_IJSB_NSA_ILi0EEESW_EEEEENS5_IJNS4_10UnderscoreESZ_SZ_EEEEENS4_13SM90_TMA_LOADENS4_14ComposedLayoutINS4_7SwizzleILi2ELi4ELi3EEENS4_18smem_ptr_flag_bitsILi8EEENST_INS5_IJNSA_ILi8EEESH_EEENS5_IJSH_SB_EEEEEEEvNS4_8identityES12_S1C_vS1D_EENS_8epilogue10collective6detail29Sm90TmaWarpSpecializedAdapterINS1G_15DefaultEpilogueISJ_SK_SK_NS1F_6thread17LinearCombinationISJ_Li1EffLNS1K_9ScaleType4KindE0ELNS_15FloatRoundStyleE2ESJ_EENS1_15EpilogueDefaultEEEEEvvEEEEvNT_6ParamsE --------------------------
	.section	.nv.info._ZN7cutlass13device_kernelINS_4gemm6kernel13GemmUniversalIN4cute5tupleIJiiiiEEENS1_10collective13CollectiveMmaINS1_37MainloopSm90TmaGmmaWarpSpecializedFP8ILi9ENS5_IJNS4_1CILi1EEESB_SB_EEENS1_35KernelTmaWarpSpecializedCooperativeEEENS5_IJNSA_ILi128EEENSA_ILi256EEENSA_ILi64EEEEEENS_12float_e4m3_tENS5_IJlSB_lEEESJ_SK_NS4_8TiledMMAINS4_8MMA_AtomIJNS4_4SM904GMMA31MMA_64x256x32_F32E4M3E4M3_SS_TNILNSO_7ScaleInE1ELSQ_1EEEEEENS4_6LayoutINS5_IJNSA_ILi2EEESB_SB_EEENS5_IJSB_NSA_ILi0EEESW_EEEEENS5_IJNS4_10UnderscoreESZ_SZ_EEEEENS4_13SM90_TMA_LOADENS4_14ComposedLayoutINS4_7SwizzleILi2ELi4ELi3EEENS4_18smem_ptr_flag_bitsILi8EEENST_INS5_IJNSA_ILi8EEESH_EEENS5_IJSH_SB_EEEEEEEvNS4_8identityES12_S1C_vS1D_EENS_8epilogue10collective6detail29Sm90TmaWarpSpecializedAdapterINS1G_15DefaultEpilogueISJ_SK_SK_NS1F_6thread17LinearCombinationISJ_Li1EffLNS1K_9ScaleType4KindE0ELNS_15FloatRoundStyleE2ESJ_EENS1_15EpilogueDefaultEEEEEvvEEEEvNT_6ParamsE,"",@"SHT_CUDA_INFO"
	.sectionflags	@""
	.align	4


	//----- nvinfo : EIATTR_CUDA_API_VERSION
	.align		4
        /*0000*/ 	.byte	0x04, 0x37
        /*0002*/ 	.short	(.L_18 - .L_17)
.L_17:
        /*0004*/ 	.word	0x00000082


	//----- nvinfo : EIATTR_KPARAM_INFO
	.align		4
.L_18:
        /*0008*/ 	.byte	0x04, 0x17
        /*000a*/ 	.short	(.L_20 - .L_19)
.L_19:
        /*000c*/ 	.word	0x00000000
        /*0010*/ 	.short	0x0000
        /*0012*/ 	.short	0x0070
        /*0014*/ 	.byte	0x00, 0xf0, 0x01, 0x10


	//----- nvinfo : EIATTR_SPARSE_MMA_MASK
	.align		4
.L_20:
        /*0018*/ 	.byte	0x03, 0x50
        /*001a*/ 	.short	0x0000


	//----- nvinfo : EIATTR_MAXREG_COUNT
	.align		4
        /*001c*/ 	.byte	0x03, 0x1b
        /*001e*/ 	.short	0x00a8


	//----- nvinfo : EIATTR_NUM_BARRIERS
	.align		4
        /*0020*/ 	.byte	0x02, 0x4c
        /*0022*/ 	.byte	0x01
	.zero		1


	//----- nvinfo : EIATTR_ANNOTATIONS
	.align		4
        /*0024*/ 	.byte	0x04, 0x55
        /*0026*/ 	.short	(.L_22 - .L_21)


	//   ....[0]....
.L_21:
        /*0028*/ 	.word	0x00000001
        /*002c*/ 	.byte	0x60, 0x06, 0x00, 0x00, 0x01, 0x00, 0x00, 0x00, 0x80, 0x06, 0x00, 0x00, 0x01, 0x00, 0x00, 0x00
        /* <DEDUP_REMOVED lines=193> */
        /*0c4c*/ 	.byte	0xb0, 0x03, 0x01, 0x00


	//----- nvinfo : EIATTR_MERCURY_ISA_VERSION
	.align		4
.L_22:
        /*0c50*/ 	.byte	0x03, 0x5f
        /*0c52*/ 	.short	0x0101


	//----- nvinfo : EIATTR_INT_WARP_WIDE_INSTR_OFFSETS
	.align		4
        /*0c54*/ 	.byte	0x04, 0x31
        /*0c56*/ 	.short	(.L_24 - .L_23)


	//   ....[0]....
.L_23:
        /*0c58*/ 	.word	0x00000530


	//   ....[1]....
        /*0c5c*/ 	.word	0x00000540


	//   ....[2]....
        /*0c60*/ 	.word	0x00000670


	//----- nvinfo : EIATTR_COOP_GROUP_MASK_REGIDS
	.align		4
.L_24:
        /*0c64*/ 	.byte	0x04, 0x29
        /*0c66*/ 	.short	(.L_26 - .L_25)


	//   ....[0]....
.L_25:
        /*0c68*/ 	.word	0xffffffff


	//   ....[1]....
        /*0c6c*/ 	.word	0xffffffff


	//   ....[2]....
        /*0c70*/ 	.word	0xffffffff


	//   ....[3]....
        /*0c74*/ 	.word	0xffffffff


	//   ....[4]....
        /*0c78*/ 	.word	0xffffffff


	//----- nvinfo : EIATTR_COOP_GROUP_INSTR_OFFSETS
	.align		4
.L_26:
        /*0c7c*/ 	.byte	0x04, 0x28
        /*0c7e*/ 	.short	(.L_28 - .L_27)


	//   ....[0]....
.L_27:
        /*0c80*/ 	.word	0x00000070


	//   ....[1]....
        /*0c84*/ 	.word	0x00000080


	//   ....[2]....
        /*0c88*/ 	.word	0x000001a0


	//   ....[3]....
        /*0c8c*/ 	.word	0x00000480


	//   ....[4]....
        /*0c90*/ 	.word	0x000013c0


	//----- nvinfo : EIATTR_REG_RECONFIG
	.align		4
.L_28:
        /*0c94*/ 	.byte	0x01, 0x54
	.zero		2


	//----- nvinfo : EIATTR_MBARRIER_INSTR_OFFSETS
	.align		4
        /*0c98*/ 	.byte	0x04, 0x39
        /*0c9a*/ 	.short	(.L_30 - .L_29)


	//   ....[0]....
.L_29:
        /*0c9c*/ 	.word	0x00000340
        /*0ca0*/ 	.word	0x000000ff
        /*0ca4*/ 	.word	0x00000000
        /*0ca8*/ 	.short	0x0100
        /*0caa*/ 	.byte	0x09
	.zero		1


	//   ....[1]....
        /*0cac*/ 	.word	0x00000350
        /*0cb0*/ 	.word	0x000000ff
        /*0cb4*/ 	.word	0x00000048
        /*0cb8*/ 	.short	0x0100
        /*0cba*/ 	.byte	0x09
	.zero		1


	//   ....[2]....
        /*0cbc*/ 	.word	0x00000360
        /*0cc0*/ 	.word	0x000000ff
        /*0cc4*/ 	.word	0x00000008
        /*0cc8*/ 	.short	0x0100
        /*0cca*/ 	.byte	0x09
	.zero		1


	//   ....[3]....
        /*0ccc*/ 	.word	0x00000370
        /*0cd0*/ 	.word	0x000000ff
        /*0cd4*/ 	.word	0x00000050
        /*0cd8*/ 	.short	0x0100
        /*0cda*/ 	.byte	0x09
	.zero		1


	//   ....[4]....
        /*0cdc*/ 	.word	0x00000380
        /*0ce0*/ 	.word	0x000000ff
        /*0ce4*/ 	.word	0x00000010
        /*0ce8*/ 	.short	0x0100
        /*0cea*/ 	.byte	0x09
	.zero		1


	//   ....[5]....
        /*0cec*/ 	.word	0x00000390
        /*0cf0*/ 	.word	0x000000ff
        /*0cf4*/ 	.word	0x00000058
        /*0cf8*/ 	.short	0x0100
        /*0cfa*/ 	.byte	0x09
	.zero		1


	//   ....[6]....
        /*0cfc*/ 	.word	0x000003a0
        /*0d00*/ 	.word	0x000000ff
        /*0d04*/ 	.word	0x00000018
        /*0d08*/ 	.short	0x0100
        /*0d0a*/ 	.byte	0x09
	.zero		1


	//   ....[7]....
        /*0d0c*/ 	.word	0x000003b0
        /*0d10*/ 	.word	0x000000ff
        /*0d14*/ 	.word	0x00000060
        /*0d18*/ 	.short	0x0100
        /*0d1a*/ 	.byte	0x09
	.zero		1


	//   ....[8]....
        /*0d1c*/ 	.word	0x000003c0
        /*0d20*/ 	.word	0x000000ff
        /*0d24*/ 	.word	0x00000020
        /*0d28*/ 	.short	0x0100
        /*0d2a*/ 	.byte	0x09
	.zero		1


	//   ....[9]....
        /*0d2c*/ 	.word	0x000003d0
        /*0d30*/ 	.word	0x000000ff
        /*0d34*/ 	.word	0x00000068
        /*0d38*/ 	.short	0x0100
        /*0d3a*/ 	.byte	0x09
	.zero		1


	//   ....[10]....
        /*0d3c*/ 	.word	0x000003e0
        /*0d40*/ 	.word	0x000000ff
        /*0d44*/ 	.word	0x00000028
        /*0d48*/ 	.short	0x0100
        /*0d4a*/ 	.byte	0x09
	.zero		1


	//   ....[11]....
        /*0d4c*/ 	.word	0x000003f0
        /*0d50*/ 	.word	0x000000ff
        /*0d54*/ 	.word	0x00000070
        /*0d58*/ 	.short	0x0100
        /*0d5a*/ 	.byte	0x09
	.zero		1


	//   ....[12]....
        /*0d5c*/ 	.word	0x00000400
        /*0d60*/ 	.word	0x000000ff
        /*0d64*/ 	.word	0x00000030
        /*0d68*/ 	.short	0x0100
        /*0d6a*/ 	.byte	0x09
	.zero		1


	//   ....[13]....
        /*0d6c*/ 	.word	0x00000410
        /*0d70*/ 	.word	0x000000ff
        /*0d74*/ 	.word	0x00000078
        /*0d78*/ 	.short	0x0100
        /*0d7a*/ 	.byte	0x09
	.zero		1


	//   ....[14]....
        /*0d7c*/ 	.word	0x00000420
        /*0d80*/ 	.word	0x000000ff
        /*0d84*/ 	.word	0x00000038
        /*0d88*/ 	.short	0x0100
        /*0d8a*/ 	.byte	0x09
	.zero		1


	//   ....[15]....
        /*0d8c*/ 	.word	0x00000430
        /*0d90*/ 	.word	0x000000ff
        /*0d94*/ 	.word	0x00000080
        /*0d98*/ 	.short	0x0100
        /*0d9a*/ 	.byte	0x09
	.zero		1


	//   ....[16]....
        /*0d9c*/ 	.word	0x00000440
        /*0da0*/ 	.word	0x000000ff
        /*0da4*/ 	.word	0x00000040
        /*0da8*/ 	.short	0x0100
        /*0daa*/ 	.byte	0x09
	.zero		1


	//   ....[17]....
        /*0dac*/ 	.word	0x00000450
        /*0db0*/ 	.word	0x000000ff
        /*0db4*/ 	.word	0x00000088
        /*0db8*/ 	.short	0x0100
        /*0dba*/ 	.byte	0x09
	.zero		1


	//   ....[18]....
        /*0dbc*/ 	.word	0x000006a0
        /*0dc0*/ 	.word	0x000000ff
        /*0dc4*/ 	.word	0x000000a0
        /*0dc8*/ 	.short	0x0100
        /*0dca*/ 	.byte	0x06
	.zero		1


	//   ....[19]....
        /*0dcc*/ 	.word	0x000006b0
        /*0dd0*/ 	.word	0x000000ff
        /*0dd4*/ 	.word	0x000000a8
        /*0dd8*/ 	.short	0x0100
        /*0dda*/ 	.byte	0x06
	.zero		1


	//   ....[20]....
        /*0ddc*/ 	.word	0x00001bd0
        /*0de0*/ 	.word	0x000000ff
        /*0de4*/ 	.word	0x00000000
        /*0de8*/ 	.short	0x010a
        /*0dea*/ 	.byte	0x06
	.zero		1


	//   ....[21]....
        /*0dec*/ 	.word	0x00001c10
        /*0df0*/ 	.word	0x000000ff
        /*0df4*/ 	.word	0x00000000
        /*0df8*/ 	.short	0x010a
        /*0dfa*/ 	.byte	0x06
	.zero		1


	//   ....[22]....
        /*0dfc*/ 	.word	0x00002e20
        /*0e00*/ 	.word	0x000000ff
        /*0e04*/ 	.word	0x00000000
        /*0e08*/ 	.short	0x010a
        /*0e0a*/ 	.byte	0x09
	.zero		1


	//   ....[23]....
        /*0e0c*/ 	.word	0x00002e60
        /*0e10*/ 	.word	0x000000ff
        /*0e14*/ 	.word	0x00000000
        /*0e18*/ 	.short	0x010a
        /*0e1a*/ 	.byte	0x09
	.zero		1


	//   ....[24]....
        /*0e1c*/ 	.word	0x00003e80
        /*0e20*/ 	.word	0x000000ff
        /*0e24*/ 	.word	0x00000000
        /*0e28*/ 	.short	0x0101
        /*0e2a*/ 	.byte	0x08
	.zero		1


	//   ....[25]....
        /*0e2c*/ 	.word	0x00005050
        /*0e30*/ 	.word	0x000000ff
        /*0e34*/ 	.word	0x00000000
        /*0e38*/ 	.short	0x0101
        /*0e3a*/ 	.byte	0x08
	.zero		1


	//   ....[26]....
        /*0e3c*/ 	.word	0x0000f300
        /*0e40*/ 	.word	0x0000000d
        /*0e44*/ 	.word	0x00000048
        /*0e48*/ 	.short	0x010a
        /*0e4a*/ 	.byte	0x3f
	.zero		1


	//   ....[27]....
        /*0e4c*/ 	.word	0x0000f6c0
        /*0e50*/ 	.word	0x00000004
        /*0e54*/ 	.word	0x000000a8
        /*0e58*/ 	.short	0x0101
        /*0e5a*/ 	.byte	0x3f
	.zero		1


	//   ....[28]....
        /*0e5c*/ 	.word	0x0000fe30
        /*0e60*/ 	.word	0x00000007
        /*0e64*/ 	.word	0x00000000
        /*0e68*/ 	.short	0x010a
        /*0e6a*/ 	.byte	0x3f
	.zero		1


	//   ....[29]....
        /*0e6c*/ 	.word	0x0000feb0
        /*0e70*/ 	.word	0x00000009
        /*0e74*/ 	.word	0x00000000
        /*0e78*/ 	.short	0x010a
        /*0e7a*/ 	.byte	0x3f
	.zero		1


	//   ....[30]....
        /*0e7c*/ 	.word	0x0000ff40
        /*0e80*/ 	.word	0x00000006
        /*0e84*/ 	.word	0x00000000
        /*0e88*/ 	.short	0x010a
        /*0e8a*/ 	.byte	0x3f
	.zero		1


	//   ....[31]....
        /*0e8c*/ 	.word	0x0000ffd0
        /*0e90*/ 	.word	0x00000009
        /*0e94*/ 	.word	0x00000000
        /*0e98*/ 	.short	0x010a
        /*0e9a*/ 	.byte	0x3f
	.zero		1


	//   ....[32]....
        /*0e9c*/ 	.word	0x00010060
        /*0ea0*/ 	.word	0x00000006
        /*0ea4*/ 	.word	0x00000000
        /*0ea8*/ 	.short	0x010a
        /*0eaa*/ 	.byte	0x3f
	.zero		1


	//   ....[33]....
        /*0eac*/ 	.word	0x000100f0
        /*0eb0*/ 	.word	0x00000009
        /*0eb4*/ 	.word	0x00000000
        /*0eb8*/ 	.short	0x010a
        /*0eba*/ 	.byte	0x3f
	.zero		1


	//   ....[34]....
        /*0ebc*/ 	.word	0x00010180
        /*0ec0*/ 	.word	0x00000006
        /*0ec4*/ 	.word	0x00000000
        /*0ec8*/ 	.short	0x010a
        /*0eca*/ 	.byte	0x3f
	.zero		1


	//   ....[35]....
        /*0ecc*/ 	.word	0x00010210
        /*0ed0*/ 	.word	0x00000009
        /*0ed4*/ 	.word	0x00000000
        /*0ed8*/ 	.short	0x010a
        /*0eda*/ 	.byte	0x3f
	.zero		1


	//   ....[36]....
        /*0edc*/ 	.word	0x000102a0
        /*0ee0*/ 	.word	0x00000003
        /*0ee4*/ 	.word	0x00000000
        /*0ee8*/ 	.short	0x010a
        /*0eea*/ 	.byte	0x3f
	.zero		1


	//   ....[37]....
        /*0eec*/ 	.word	0x00010310
        /*0ef0*/ 	.word	0x00000003
        /*0ef4*/ 	.word	0x00000000
        /*0ef8*/ 	.short	0x010a
        /*0efa*/ 	.byte	0x3f
	.zero		1


	//   ....[38]....
        /*0efc*/ 	.word	0x00010380
        /*0f00*/ 	.word	0x00000000
        /*0f04*/ 	.word	0x00000000
        /*0f08*/ 	.short	0x010a
        /*0f0a*/ 	.byte	0x3f
	.zero		1


	//   ....[39]....
        /*0f0c*/ 	.word	0x00010460
        /*0f10*/ 	.word	0x0000000d
        /*0f14*/ 	.word	0x00000048
        /*0f18*/ 	.short	0x010a
        /*0f1a*/ 	.byte	0x3f
	.zero		1


	//   ....[40]....
        /*0f1c*/ 	.word	0x00010540
        /*0f20*/ 	.word	0x00000007
        /*0f24*/ 	.word	0x00000000
        /*0f28*/ 	.short	0x010a
        /*0f2a*/ 	.byte	0x3f
	.zero		1


	//   ....[41]....
        /*0f2c*/ 	.word	0x00010590
        /*0f30*/ 	.word	0x00000009
        /*0f34*/ 	.word	0x00000000
        /*0f38*/ 	.short	0x010a
        /*0f3a*/ 	.byte	0x3f
	.zero		1


	//   ....[42]....
        /*0f3c*/ 	.word	0x000105e0
        /*0f40*/ 	.word	0x00000006
        /*0f44*/ 	.word	0x00000000
        /*0f48*/ 	.short	0x010a
        /*0f4a*/ 	.byte	0x3f
	.zero		1


	//   ....[43]....
        /*0f4c*/ 	.word	0x00010630
        /*0f50*/ 	.word	0x00000009
        /*0f54*/ 	.word	0x00000000
        /*0f58*/ 	.short	0x010a
        /*0f5a*/ 	.byte	0x3f
	.zero		1


	//   ....[44]....
        /*0f5c*/ 	.word	0x00010680
        /*0f60*/ 	.word	0x00000006
        /*0f64*/ 	.word	0x00000000
        /*0f68*/ 	.short	0x010a
        /*0f6a*/ 	.byte	0x3f
	.zero		1


	//   ....[45]....
        /*0f6c*/ 	.word	0x000106d0
        /*0f70*/ 	.word	0x00000009
        /*0f74*/ 	.word	0x00000000
        /*0f78*/ 	.short	0x010a
        /*0f7a*/ 	.byte	0x3f
	.zero		1


	//   ....[46]....
        /*0f7c*/ 	.word	0x00010720
        /*0f80*/ 	.word	0x00000006
        /*0f84*/ 	.word	0x00000000
        /*0f88*/ 	.short	0x010a
        /*0f8a*/ 	.byte	0x3f
	.zero		1


	//   ....[47]....
        /*0f8c*/ 	.word	0x00010770
        /*0f90*/ 	.word	0x00000009
        /*0f94*/ 	.word	0x00000000
        /*0f98*/ 	.short	0x010a
        /*0f9a*/ 	.byte	0x3f
	.zero		1


	//----- nvinfo : EIATTR_NUM_MBARRIERS
	.align		4
.L_30:
        /*0f9c*/ 	.byte	0x03, 0x38
        /*0f9e*/ 	.short	0x0014


	//----- nvinfo : EIATTR_EXIT_INSTR_OFFSETS
	.align		4
        /*0fa0*/ 	.byte	0x04, 0x1c
        /*0fa2*/ 	.short	(.L_32 - .L_31)


	//   ....[0]....
.L_31:
        /*0fa4*/ 	.word	0x00000710


	//   ....[1]....
        /*0fa8*/ 	.word	0x00001060


	//   ....[2]....
        /*0fac*/ 	.word	0x0000e940


	//   ....[3]....
        /*0fb0*/ 	.word	0x0000ef90


	//   ....[4]....
        /*0fb4*/ 	.word	0x000102f0


	//----- nvinfo : EIATTR_MAX_THREADS
	.align		4
.L_32:
        /*0fb8*/ 	.byte	0x04, 0x05
        /*0fba*/ 	.short	(.L_34 - .L_33)
.L_33:
        /*0fbc*/ 	.word	0x00000180
        /*0fc0*/ 	.word	0x00000001
        /*0fc4*/ 	.word	0x00000001


	//----- nvinfo : EIATTR_CRS_STACK_SIZE
	.align		4
.L_34:
        /*0fc8*/ 	.byte	0x04, 0x1e
        /*0fca*/ 	.short	(.L_36 - .L_35)
.L_35:
        /*0fcc*/ 	.word	0x00000000


	//----- nvinfo : EIATTR_CBANK_PARAM_SIZE
	.align		4
.L_36:
        /*0fd0*/ 	.byte	0x03, 0x19
        /*0fd2*/ 	.short	0x0470


	//----- nvinfo : EIATTR_PARAM_CBANK
	.align		4
        /*0fd4*/ 	.byte	0x04, 0x0a
        /*0fd6*/ 	.short	(.L_38 - .L_37)
	.align		4
.L_37:
        /*0fd8*/ 	.word	index@(.nv.constant0._ZN7cutlass13device_kernelINS_4gemm6kernel13GemmUniversalIN4cute5tupleIJiiiiEEENS1_10collective13CollectiveMmaINS1_37MainloopSm90TmaGmmaWarpSpecializedFP8ILi9ENS5_IJNS4_1CILi1EEESB_SB_EEENS1_35KernelTmaWarpSpecializedCooperativeEEENS5_IJNSA_ILi128EEENSA_ILi256EEENSA_ILi64EEEEEENS_12float_e4m3_tENS5_IJlSB_lEEESJ_SK_NS4_8TiledMMAINS4_8MMA_AtomIJNS4_4SM904GMMA31MMA_64x256x32_F32E4M3E4M3_SS_TNILNSO_7ScaleInE1ELSQ_1EEEEEENS4_6LayoutINS5_IJNSA_ILi2EEESB_SB_EEENS5_IJSB_NSA_ILi0EEESW_EEEEENS5_IJNS4_10UnderscoreESZ_SZ_EEEEENS4_13SM90_TMA_LOADENS4_14ComposedLayoutINS4_7SwizzleILi2ELi4ELi3EEENS4_18smem_ptr_flag_bitsILi8EEENST_INS5_IJNSA_ILi8EEESH_EEENS5_IJSH_SB_EEEEEEEvNS4_8identityES12_S1C_vS1D_EENS_8epilogue10collective6detail29Sm90TmaWarpSpecializedAdapterINS1G_15DefaultEpilogueISJ_SK_SK_NS1F_6thread17LinearCombinationISJ_Li1EffLNS1K_9ScaleType4KindE0ELNS_15FloatRoundStyleE2ESJ_EENS1_15EpilogueDefaultEEEEEvvEEEEvNT_6ParamsE)
        /*0fdc*/ 	.short	0x0210
        /*0fde*/ 	.short	0x0470


	//----- nvinfo : EIATTR_SW_WAR
	.align		4
.L_38:
        /*0fe0*/ 	.byte	0x04, 0x36
        /*0fe2*/ 	.short	(.L_40 - .L_39)
.L_39:
        /*0fe4*/ 	.word	0x00000008
.L_40:


//--------------------- .nv.callgraph             --------------------------
	.section	.nv.callgraph,"",@"SHT_CUDA_CALLGRAPH"
	.align	4
	.sectionentsize	8
	.align		4
        /*0000*/ 	.word	0x00000000
	.align		4
        /*0004*/ 	.word	0xffffffff
	.align		4
        /*0008*/ 	.word	0x00000000
	.align		4
        /*000c*/ 	.word	0xfffffffe
	.align		4
        /*0010*/ 	.word	0x00000000
	.align		4
        /*0014*/ 	.word	0xfffffffd
	.align		4
        /*0018*/ 	.word	0x00000000
	.align		4
        /*001c*/ 	.word	0xfffffffc


//--------------------- .nv.constant4             --------------------------
	.section	.nv.constant4,"a",@progbits
	.align	8
	.align		8
.nv.constant4:
        /*0000*/ 	.dword	_ZN40_INTERNAL_c2b22403_4_k_cu_31e0da09_179344cuda3std3__45__cpo5beginE
	.align		8
        /*0008*/ 	.dword	_ZN40_INTERNAL_c2b22403_4_k_cu_31e0da09_179344cuda3std3__45__cpo3endE
	.align		8
        /*0010*/ 	.dword	_ZN40_INTERNAL_c2b22403_4_k_cu_31e0da09_179344cuda3std3__45__cpo6cbeginE
	.align		8
        /*0018*/ 	.dword	_ZN40_INTERNAL_c2b22403_4_k_cu_31e0da09_179344cuda3std3__45__cpo4cendE
	.align		8
        /*0020*/ 	.dword	_ZN40_INTERNAL_c2b22403_4_k_cu_31e0da09_179344cuda3std3__442_GLOBAL__N__c2b22403_4_k_cu_31e0da09_179346ignoreE
	.align		8
        /*0028*/ 	.dword	_ZN40_INTERNAL_c2b22403_4_k_cu_31e0da09_179344cuda3std3__419piecewise_constructE
	.align		8
        /*0030*/ 	.dword	_ZN40_INTERNAL_c2b22403_4_k_cu_31e0da09_179344cuda3std3__48in_placeE
	.align		8
        /*0038*/ 	.dword	_ZN40_INTERNAL_c2b22403_4_k_cu_31e0da09_179344cuda3std6ranges3__45__cpo4swapE
	.align		8
        /*0040*/ 	.dword	_ZN40_INTERNAL_c2b22403_4_k_cu_31e0da09_179344cuda3std6ranges3__45__cpo9iter_moveE
	.align		8
        /*0048*/ 	.dword	_ZN40_INTERNAL_c2b22403_4_k_cu_31e0da09_179344cute7productE
	.align		8
        /*0050*/ 	.dword	_ZN40_INTERNAL_c2b22403_4_k_cu_31e0da09_179344cute1_E


//--------------------- .text._ZN7cutlass13device_kernelINS_4gemm6kernel13GemmUniversalIN4cute5tupleIJiiiiEEENS1_10collective13CollectiveMmaINS1_37MainloopSm90TmaGmmaWarpSpecializedFP8ILi9ENS5_IJNS4_1CILi1EEESB_SB_EEENS1_35KernelTmaWarpSpecializedCooperativeEEENS5_IJNSA_ILi128EEENSA_ILi256EEENSA_ILi64EEEEEENS_12float_e4m3_tENS5_IJlSB_lEEESJ_SK_NS4_8TiledMMAINS4_8MMA_AtomIJNS4_4SM904GMMA31MMA_64x256x32_F32E4M3E4M3_SS_TNILNSO_7ScaleInE1ELSQ_1EEEEEENS4_6LayoutINS5_IJNSA_ILi2EEESB_SB_EEENS5_IJSB_NSA_ILi0EEESW_EEEEENS5_IJNS4_10UnderscoreESZ_SZ_EEEEENS4_13SM90_TMA_LOADENS4_14ComposedLayoutINS4_7SwizzleILi2ELi4ELi3EEENS4_18smem_ptr_flag_bitsILi8EEENST_INS5_IJNSA_ILi8EEESH_EEENS5_IJSH_SB_EEEEEEEvNS4_8identityES12_S1C_vS1D_EENS_8epilogue10collective6detail29Sm90TmaWarpSpecializedAdapterINS1G_15DefaultEpilogueISJ_SK_SK_NS1F_6thread17LinearCombinationISJ_Li1EffLNS1K_9ScaleType4KindE0ELNS_15FloatRoundStyleE2ESJ_EENS1_15EpilogueDefaultEEEEEvvEEEEvNT_6ParamsE --------------------------
	.section	.text._ZN7cutlass13device_kernelINS_4gemm6kernel13GemmUniversalIN4cute5tupleIJiiiiEEENS1_10collective13CollectiveMmaINS1_37MainloopSm90TmaGmmaWarpSpecializedFP8ILi9ENS5_IJNS4_1CILi1EEESB_SB_EEENS1_35KernelTmaWarpSpecializedCooperativeEEENS5_IJNSA_ILi128EEENSA_ILi256EEENSA_ILi64EEEEEENS_12float_e4m3_tENS5_IJlSB_lEEESJ_SK_NS4_8TiledMMAINS4_8MMA_AtomIJNS4_4SM904GMMA31MMA_64x256x32_F32E4M3E4M3_SS_TNILNSO_7ScaleInE1ELSQ_1EEEEEENS4_6LayoutINS5_IJNSA_ILi2EEESB_SB_EEENS5_IJSB_NSA_ILi0EEESW_EEEEENS5_IJNS4_10UnderscoreESZ_SZ_EEEEENS4_13SM90_TMA_LOADENS4_14ComposedLayoutINS4_7SwizzleILi2ELi4ELi3EEENS4_18smem_ptr_flag_bitsILi8EEENST_INS5_IJNSA_ILi8EEESH_EEENS5_IJSH_SB_EEEEEEEvNS4_8identityES12_S1C_vS1D_EENS_8epilogue10collective6detail29Sm90TmaWarpSpecializedAdapterINS1G_15DefaultEpilogueISJ_SK_SK_NS1F_6thread17LinearCombinationISJ_Li1EffLNS1K_9ScaleType4KindE0ELNS_15FloatRoundStyleE2ESJ_EENS1_15EpilogueDefaultEEEEEvvEEEEvNT_6ParamsE,"ax",@progbits
	.align	128
.text._ZN7cutlass13device_kernelINS_4gemm6kernel13GemmUniversalIN4cute5tupleIJiiiiEEENS1_10collective13CollectiveMmaINS1_37MainloopSm90TmaGmmaWarpSpecializedFP8ILi9ENS5_IJNS4_1CILi1EEESB_SB_EEENS1_35KernelTmaWarpSpecializedCooperativeEEENS5_IJNSA_ILi128EEENSA_ILi256EEENSA_ILi64EEEEEENS_12float_e4m3_tENS5_IJlSB_lEEESJ_SK_NS4_8TiledMMAINS4_8MMA_AtomIJNS4_4SM904GMMA31MMA_64x256x32_F32E4M3E4M3_SS_TNILNSO_7ScaleInE1ELSQ_1EEEEEENS4_6LayoutINS5_IJNSA_ILi2EEESB_SB_EEENS5_IJSB_NSA_ILi0EEESW_EEEEENS5_IJNS4_10UnderscoreESZ_SZ_EEEEENS4_13SM90_TMA_LOADENS4_14ComposedLayoutINS4_7SwizzleILi2ELi4ELi3EEENS4_18smem_ptr_flag_bitsILi8EEENST_INS5_IJNSA_ILi8EEESH_EEENS5_IJSH_SB_EEEEEEEvNS4_8identityES12_S1C_vS1D_EENS_8epilogue10collective6detail29Sm90TmaWarpSpecializedAdapterINS1G_15DefaultEpilogueISJ_SK_SK_NS1F_6thread17LinearCombinationISJ_Li1EffLNS1K_9ScaleType4KindE0ELNS_15FloatRoundStyleE2ESJ_EENS1_15EpilogueDefaultEEEEEvvEEEEvNT_6ParamsE:
        .type           _ZN7cutlass13device_kernelINS_4gemm6kernel13GemmUniversalIN4cute5tupleIJiiiiEEENS1_10collective13CollectiveMmaINS1_37MainloopSm90TmaGmmaWarpSpecializedFP8ILi9ENS5_IJNS4_1CILi1EEESB_SB_EEENS1_35KernelTmaWarpSpecializedCooperativeEEENS5_IJNSA_ILi128EEENSA_ILi256EEENSA_ILi64EEEEEENS_12float_e4m3_tENS5_IJlSB_lEEESJ_SK_NS4_8TiledMMAINS4_8MMA_AtomIJNS4_4SM904GMMA31MMA_64x256x32_F32E4M3E4M3_SS_TNILNSO_7ScaleInE1ELSQ_1EEEEEENS4_6LayoutINS5_IJNSA_ILi2EEESB_SB_EEENS5_IJSB_NSA_ILi0EEESW_EEEEENS5_IJNS4_10UnderscoreESZ_SZ_EEEEENS4_13SM90_TMA_LOADENS4_14ComposedLayoutINS4_7SwizzleILi2ELi4ELi3EEENS4_18smem_ptr_flag_bitsILi8EEENST_INS5_IJNSA_ILi8EEESH_EEENS5_IJSH_SB_EEEEEEEvNS4_8identityES12_S1C_vS1D_EENS_8epilogue10collective6detail29Sm90TmaWarpSpecializedAdapterINS1G_15DefaultEpilogueISJ_SK_SK_NS1F_6thread17LinearCombinationISJ_Li1EffLNS1K_9ScaleType4KindE0ELNS_15FloatRoundStyleE2ESJ_EENS1_15EpilogueDefaultEEEEEvvEEEEvNT_6ParamsE,@function
        .size           _ZN7cutlass13device_kernelINS_4gemm6kernel13GemmUniversalIN4cute5tupleIJiiiiEEENS1_10collective13CollectiveMmaINS1_37MainloopSm90TmaGmmaWarpSpecializedFP8ILi9ENS5_IJNS4_1CILi1EEESB_SB_EEENS1_35KernelTmaWarpSpecializedCooperativeEEENS5_IJNSA_ILi128EEENSA_ILi256EEENSA_ILi64EEEEEENS_12float_e4m3_tENS5_IJlSB_lEEESJ_SK_NS4_8TiledMMAINS4_8MMA_AtomIJNS4_4SM904GMMA31MMA_64x256x32_F32E4M3E4M3_SS_TNILNSO_7ScaleInE1ELSQ_1EEEEEENS4_6LayoutINS5_IJNSA_ILi2EEESB_SB_EEENS5_IJSB_NSA_ILi0EEESW_EEEEENS5_IJNS4_10UnderscoreESZ_SZ_EEEEENS4_13SM90_TMA_LOADENS4_14ComposedLayoutINS4_7SwizzleILi2ELi4ELi3EEENS4_18smem_ptr_flag_bitsILi8EEENST_INS5_IJNSA_ILi8EEESH_EEENS5_IJSH_SB_EEEEEEEvNS4_8identityES12_S1C_vS1D_EENS_8epilogue10collective6detail29Sm90TmaWarpSpecializedAdapterINS1G_15DefaultEpilogueISJ_SK_SK_NS1F_6thread17LinearCombinationISJ_Li1EffLNS1K_9ScaleType4KindE0ELNS_15FloatRoundStyleE2ESJ_EENS1_15EpilogueDefaultEEEEEvvEEEEvNT_6ParamsE,(.L_x_340 - _ZN7cutlass13device_kernelINS_4gemm6kernel13GemmUniversalIN4cute5tupleIJiiiiEEENS1_10collective13CollectiveMmaINS1_37MainloopSm90TmaGmmaWarpSpecializedFP8ILi9ENS5_IJNS4_1CILi1EEESB_SB_EEENS1_35KernelTmaWarpSpecializedCooperativeEEENS5_IJNSA_ILi128EEENSA_ILi256EEENSA_ILi64EEEEEENS_12float_e4m3_tENS5_IJlSB_lEEESJ_SK_NS4_8TiledMMAINS4_8MMA_AtomIJNS4_4SM904GMMA31MMA_64x256x32_F32E4M3E4M3_SS_TNILNSO_7ScaleInE1ELSQ_1EEEEEENS4_6LayoutINS5_IJNSA_ILi2EEESB_SB_EEENS5_IJSB_NSA_ILi0EEESW_EEEEENS5_IJNS4_10UnderscoreESZ_SZ_EEEEENS4_13SM90_TMA_LOADENS4_14ComposedLayoutINS4_7SwizzleILi2ELi4ELi3EEENS4_18smem_ptr_flag_bitsILi8EEENST_INS5_IJNSA_ILi8EEESH_EEENS5_IJSH_SB_EEEEEEEvNS4_8identityES12_S1C_vS1D_EENS_8epilogue10collective6detail29Sm90TmaWarpSpecializedAdapterINS1G_15DefaultEpilogueISJ_SK_SK_NS1F_6thread17LinearCombinationISJ_Li1EffLNS1K_9ScaleType4KindE0ELNS_15FloatRoundStyleE2ESJ_EENS1_15EpilogueDefaultEEEEEvvEEEEvNT_6ParamsE)
        .other          _ZN7cutlass13device_kernelINS_4gemm6kernel13GemmUniversalIN4cute5tupleIJiiiiEEENS1_10collective13CollectiveMmaINS1_37MainloopSm90TmaGmmaWarpSpecializedFP8ILi9ENS5_IJNS4_1CILi1EEESB_SB_EEENS1_35KernelTmaWarpSpecializedCooperativeEEENS5_IJNSA_ILi128EEENSA_ILi256EEENSA_ILi64EEEEEENS_12float_e4m3_tENS5_IJlSB_lEEESJ_SK_NS4_8TiledMMAINS4_8MMA_AtomIJNS4_4SM904GMMA31MMA_64x256x32_F32E4M3E4M3_SS_TNILNSO_7ScaleInE1ELSQ_1EEEEEENS4_6LayoutINS5_IJNSA_ILi2EEESB_SB_EEENS5_IJSB_NSA_ILi0EEESW_EEEEENS5_IJNS4_10UnderscoreESZ_SZ_EEEEENS4_13SM90_TMA_LOADENS4_14ComposedLayoutINS4_7SwizzleILi2ELi4ELi3EEENS4_18smem_ptr_flag_bitsILi8EEENST_INS5_IJNSA_ILi8EEESH_EEENS5_IJSH_SB_EEEEEEEvNS4_8identityES12_S1C_vS1D_EENS_8epilogue10collective6detail29Sm90TmaWarpSpecializedAdapterINS1G_15DefaultEpilogueISJ_SK_SK_NS1F_6thread17LinearCombinationISJ_Li1EffLNS1K_9ScaleType4KindE0ELNS_15FloatRoundStyleE2ESJ_EENS1_15EpilogueDefaultEEEEEvvEEEEvNT_6ParamsE,@"STO_CUDA_ENTRY STV_DEFAULT"
_ZN7cutlass13device_kernelINS_4gemm6kernel13GemmUniversalIN4cute5tupleIJiiiiEEENS1_10collective13CollectiveMmaINS1_37MainloopSm90TmaGmmaWarpSpecializedFP8ILi9ENS5_IJNS4_1CILi1EEESB_SB_EEENS1_35KernelTmaWarpSpecializedCooperativeEEENS5_IJNSA_ILi128EEENSA_ILi256EEENSA_ILi64EEEEEENS_12float_e4m3_tENS5_IJlSB_lEEESJ_SK_NS4_8TiledMMAINS4_8MMA_AtomIJNS4_4SM904GMMA31MMA_64x256x32_F32E4M3E4M3_SS_TNILNSO_7ScaleInE1ELSQ_1EEEEEENS4_6LayoutINS5_IJNSA_ILi2EEESB_SB_EEENS5_IJSB_NSA_ILi0EEESW_EEEEENS5_IJNS4_10UnderscoreESZ_SZ_EEEEENS4_13SM90_TMA_LOADENS4_14ComposedLayoutINS4_7SwizzleILi2ELi4ELi3EEENS4_18smem_ptr_flag_bitsILi8EEENST_INS5_IJNSA_ILi8EEESH_EEENS5_IJSH_SB_EEEEEEEvNS4_8identityES12_S1C_vS1D_EENS_8epilogue10collective6detail29Sm90TmaWarpSpecializedAdapterINS1G_15DefaultEpilogueISJ_SK_SK_NS1F_6thread17LinearCombinationISJ_Li1EffLNS1K_9ScaleType4KindE0ELNS_15FloatRoundStyleE2ESJ_EENS1_15EpilogueDefaultEEEEEvvEEEEvNT_6ParamsE:
[----:B------:R-:W0:Y:S02]  /*0000*/  LDC R1, c[0x0][0x28] ;  /* 0x00000a00ff017b82 */ /* 0x000e240000000800 */
[----:B0-----:R-:W-:Y:S01]  /*0010*/  VIADD R1, R1, 0xffffff00 ;  /* 0xffffff0001017836 */ /* 0x001fe20000000000 */
[----:B------:R-:W0:Y:S01]  /*0020*/  S2R R2, SR_TID.X ;  /* 0x0000000000027919 */ /* 0x000e220000002100 */
[----:B------:R-:W-:Y:S01]  /*0030*/  ELECT P0, URZ, PT ;  /* 0x00000000003f782f */ /* 0x000fe20003800000 */
[----:B------:R-:W-:Y:S01]  /*0040*/  BSSY B0, `(.L_x_0) ;  /* 0x0000015000007945 */ /* 0x000fe20003800000 */
[--C-:B0-----:R-:W-:Y:S02]  /*0050*/  SHF.R.U32.HI R0, RZ, 0x5, R2.reuse ;  /* 0x00000005ff007819 */ /* 0x101fe40000011602 */
[----:B------:R-:W-:-:S03]  /*0060*/  SHF.R.U32.HI R2, RZ, 0x7, R2 ;  /* 0x00000007ff027819 */ /* 0x000fc60000011602 */
[----:B------:R-:W0:Y:S04]  /*0070*/  SHFL.IDX PT, R3, R0, RZ, 0x1f ;  /* 0x00001fff00037589 */ /* 0x000e2800000e0000 */
[----:B------:R-:W1:Y:S01]  /*0080*/  SHFL.IDX PT, R2, R2, RZ, 0x1f ;  /* 0x00001fff02027589 */ /* 0x000e6200000e0000 */
[----:B0-----:R-:W-:Y:S02]  /*0090*/  R2UR UR4, R3 ;  /* 0x00000000030472ca */ /* 0x001fe400000e0000 */
[----:B-1----:R-:W-:-:S11]  /*00a0*/  R2UR UR6, R2 ;  /* 0x00000000020672ca */ /* 0x002fd600000e0000 */
[----:B------:R-:W-:Y:S02]  /*00b0*/  USHF.R.S32.HI UR5, URZ, 0x1f, UR4 ;  /* 0x0000001f3f057899 */ /* 0x000fe40008011404 */
[----:B------:R-:W-:Y:S02]  /*00c0*/  ISETP.NE.OR P0, PT, RZ, UR4, !P0 ;  /* 0x00000004ff007c0c */ /* 0x000fe4000c705670 */
[----:B------:R-:W-:-:S04]  /*00d0*/  ULEA.HI UR5, UR5, UR4, URZ, 0x2 ;  /* 0x0000000405057291 */ /* 0x000fc8000f8f103f */
[----:B------:R-:W-:-:S04]  /*00e0*/  ULOP3.LUT UR5, UR5, 0xfffffffc, URZ, 0xc0, !UPT ;  /* 0xfffffffc05057892 */ /* 0x000fc8000f8ec03f */
[----:B------:R-:W-:-:S03]  /*00f0*/  UIADD3 UR8, UR4, -UR5, URZ ;  /* 0x8000000504087290 */ /* 0x000fc6000fffe03f */
[----:B------:R-:W-:Y:S09]  /*0100*/  @P0 BRA `(.L_x_1) ;  /* 0x0000000000200947 */ /* 0x000ff20003800000 */
[----:B------:R-:W-:Y:S02]  /*0110*/  ULDC.64 UR4, c[0x0][0x198] ;  /* 0x0000660000047ab9 */ /* 0x000fe40000000a00 */
[----:B------:R-:W-:Y:S02]  /*0120*/  UIADD3 UR10, UP0, UR4, 0xf0, URZ ;  /* 0x000000f0040a7890 */ /* 0x000fe4000ff1e03f */
[----:B------:R-:W-:Y:S02]  /*0130*/  UIADD3 UR4, UP1, UR4, 0x1f0, URZ ;  /* 0x000001f004047890 */ /* 0x000fe4000ff3e03f */
[----:B------:R-:W-:Y:S02]  /*0140*/  UIADD3.X UR11, URZ, UR5, URZ, UP0, !UPT ;  /* 0x000000053f0b7290 */ /* 0x000fe400087fe43f */
[----:B------:R-:W-:-:S07]  /*0150*/  UIADD3.X UR5, URZ, UR5, URZ, UP1, !UPT ;  /* 0x000000053f057290 */ /* 0x000fce0008ffe43f */
[----:B------:R0:W-:Y:S02]  /*0160*/  UTMACCTL.PF [UR10] ;  /* 0x000000000a0079b9 */ /* 0x0001e40008040000 */
[----:B------:R0:W-:Y:S02]  /*0170*/  UTMACCTL.PF [UR4] ;  /* 0x00000000040079b9 */ /* 0x0001e40008040000 */
[----:B0-----:R-:W-:Y:S01]  /*0180*/  NOP ;  /* 0x0000000000007918 */ /* 0x001fe20000000000 */
.L_x_1:
[----:B------:R-:W-:Y:S05]  /*0190*/  BSYNC B0 ;  /* 0x0000000000007941 */ /* 0x000fea0003800000 */
.L_x_0:
[----:B------:R-:W0:Y:S01]  /*01a0*/  SHFL.IDX PT, R2, R0, RZ, 0x1f ;  /* 0x00001fff00027589 */ /* 0x000e2200000e0000 */
[----:B------:R-:W-:Y:S01]  /*01b0*/  UISETP.NE.AND UP0, UPT, UR8, 0x3, UPT ;  /* 0x000000030800788c */ /* 0x000fe2000bf05270 */
[----:B------:R-:W-:Y:S01]  /*01c0*/  ISETP.NE.AND P1, PT, RZ, UR6, PT ;  /* 0x00000006ff007c0c */ /* 0x000fe2000bf25270 */
[----:B------:R-:W-:Y:S02]  /*01d0*/  UIADD3 UR10, UR6, -0x1, URZ ;  /* 0xffffffff060a7890 */ /* 0x000fe4000fffe03f */
[----:B------:R-:W-:Y:S02]  /*01e0*/  UISETP.EQ.OR UP0, UPT, UR8, URZ, !UP0 ;  /* 0x0000003f0800728c */ /* 0x000fe4000c702670 */
[----:B------:R-:W-:Y:S02]  /*01f0*/  UISETP.GE.U32.AND UP1, UPT, UR10, 0x2, UPT ;  /* 0x000000020a00788c */ /* 0x000fe4000bf26070 */
[----:B------:R-:W-:-:S04]  /*0200*/  UISETP.EQ.AND UP0, UPT, UR6, URZ, UP0 ;  /* 0x0000003f0600728c */ /* 0x000fc80008702270 */
[----:B------:R-:W-:-:S04]  /*0210*/  USEL UR13, URZ, 0x1, !UP0 ;  /* 0x000000013f0d7887 */ /* 0x000fc8000c000000 */
[----:B------:R-:W-:Y:S01]  /*0220*/  USEL UR13, UR13, 0x2, UP1 ;  /* 0x000000020d0d7887 */ /* 0x000fe20008800000 */
[----:B0-----:R-:W-:-:S13]  /*0230*/  ISETP.NE.AND P0, PT, R2, RZ, PT ;  /* 0x000000ff0200720c */ /* 0x001fda0003f05270 */
[----:B------:R-:W-:Y:S05]  /*0240*/  @P0 BRA `(.L_x_2) ;  /* 0x00000000008c0947 */ /* 0x000fea0003800000 */
[----:B------:R-:W-:Y:S01]  /*0250*/  ELECT P0, URZ, PT ;  /* 0x00000000003f782f */ /* 0x000fe20003800000 */
[----:B------:R-:W-:-:S12]  /*0260*/  BSSY B0, `(.L_x_2) ;  /* 0x0000021000007945 */ /* 0x000fd80003800000 */
[----:B------:R-:W-:Y:S05]  /*0270*/  @!P0 BRA `(.L_x_3) ;  /* 0x00000000007c8947 */ /* 0x000fea0003800000 */
[----:B------:R-:W0:Y:S01]  /*0280*/  S2UR UR9, SR_CgaCtaId ;  /* 0x00000000000979c3 */ /* 0x000e220000008800 */
[----:B------:R-:W-:Y:S01]  /*0290*/  UMOV UR4, 0x400 ;  /* 0x0000040000047882 */ /* 0x000fe20000000000 */
[----:B------:R-:W-:Y:S01]  /*02a0*/  UMOV UR5, 0x1 ;  /* 0x0000000100057882 */ /* 0x000fe20000000000 */
[----:B------:R-:W-:Y:S02]  /*02b0*/  UMOV UR6, 0x100 ;  /* 0x0000010000067882 */ /* 0x000fe40000000000 */
[----:B------:R-:W-:-:S04]  /*02c0*/  UIADD3 UR6, -UR6, 0x100000, URZ ;  /* 0x0010000006067890 */ /* 0x000fc8000fffe13f */
[----:B------:R-:W-:Y:S02]  /*02d0*/  USHF.L.U32 UR7, UR6, 0xb, URZ ;  /* 0x0000000b06077899 */ /* 0x000fe4000800063f */
[----:B------:R-:W-:Y:S02]  /*02e0*/  USHF.L.U32 UR6, UR6, 0x1, URZ ;  /* 0x0000000106067899 */ /* 0x000fe4000800063f */
[----:B0-----:R-:W-:Y:S02]  /*02f0*/  ULEA UR9, UR9, UR4, 0x18 ;  /* 0x0000000409097291 */ /* 0x001fe4000f8ec03f */
[----:B------:R-:W-:-:S04]  /*0300*/  UIADD3 UR4, -UR5, 0x100000, URZ ;  /* 0x0010000005047890 */ /* 0x000fc8000fffe13f */
[----:B------:R-:W-:Y:S02]  /*0310*/  USHF.L.U32 UR5, UR4, 0xb, URZ ;  /* 0x0000000b04057899 */ /* 0x000fe4000800063f */
[----:B------:R-:W-:Y:S01]  /*0320*/  USHF.L.U32 UR4, UR4, 0x1, URZ ;  /* 0x0000000104047899 */ /* 0x000fe2000800063f */
[----:B------:R-:W0:Y:S11]  /*0330*/  FENCE.VIEW.ASYNC.S ;  /* 0x00000000000073c6 */ /* 0x000e360000000000 */
[----:B0-----:R0:W1:Y:S01]  /*0340*/  SYNCS.EXCH.64 URZ, [UR9], UR4 ;  /* 0x00000004093f75b2 */ /* 0x0010620008000100 */
[----:B------:R0:W2:Y:S01]  /*0350*/  SYNCS.EXCH.64 URZ, [UR9+0x48], UR6 ;  /* 0x00004806093f75b2 */ /* 0x0000a20008000100 */
[----:B------:R0:W3:Y:S01]  /*0360*/  SYNCS.EXCH.64 URZ, [UR9+0x8], UR4 ;  /* 0x00000804093f75b2 */ /* 0x0000e20008000100 */
[----:B------:R0:W4:Y:S01]  /*0370*/  SYNCS.EXCH.64 URZ, [UR9+0x50], UR6 ;  /* 0x00005006093f75b2 */ /* 0x0001220008000100 */
[----:B------:R0:W0:Y:S01]  /*0380*/  SYNCS.EXCH.64 URZ, [UR9+0x10], UR4 ;  /* 0x00001004093f75b2 */ /* 0x0000220008000100 */
        /* <DEDUP_REMOVED lines=13> */
[----:B------:R-:W-:Y:S01]  /*0460*/  NOP ;  /* 0x0000000000007918 */ /* 0x000fe20000000000 */
.L_x_3:
[----:B0-----:R-:W-:Y:S05]  /*0470*/  BSYNC B0 ;  /* 0x0000000000007941 */ /* 0x001fea0003800000 */
.L_x_2:
[----:B------:R-:W0:Y:S01]  /*0480*/  SHFL.IDX PT, R0, R0, RZ, 0x1f ;  /* 0x00001fff00007589 */ /* 0x000e2200000e0000 */
[----:B------:R-:W5:Y:S01]  /*0490*/  LDC R2, c[0x0][0x65c] ;  /* 0x00019700ff027b82 */ /* 0x000f620000000800 */
[----:B------:R-:W-:Y:S01]  /*04a0*/  ELECT P0, URZ, PT ;  /* 0x00000000003f782f */ /* 0x000fe20003800000 */
[----:B------:R-:W-:Y:S01]  /*04b0*/  IMAD.MOV.U32 R3, RZ, RZ, RZ ;  /* 0x000000ffff037224 */ /* 0x000fe200078e00ff */
[----:B------:R-:W-:Y:S01]  /*04c0*/  UMOV UR4, 0x20 ;  /* 0x0000002000047882 */ /* 0x000fe20000000000 */
[----:B------:R-:W-:Y:S01]  /*04d0*/  NOP ;  /* 0x0000000000007918 */ /* 0x000fe20000000000 */
[----:B------:R-:W-:Y:S01]  /*04e0*/  NOP ;  /* 0x0000000000007918 */ /* 0x000fe20000000000 */
[----:B0-----:R-:W-:Y:S02]  /*04f0*/  ISETP.NE.OR P0, PT, R0, RZ, !P0 ;  /* 0x000000ff0000720c */ /* 0x001fe40004705670 */
[----:B-----5:R-:W-:Y:S01]  /*0500*/  ISETP.NE.AND P2, PT, R2, 0x1, PT ;  /* 0x000000010200780c */ /* 0x020fe20003f45270 */
[----:B------:R-:W0:Y:S01]  /*0510*/  S2R R0, SR_CTAID.Y ;  /* 0x0000000000007919 */ /* 0x000e220000002600 */
[----:B------:R-:W5:Y:S09]  /*0520*/  S2R R2, SR_CTAID.X ;  /* 0x0000000000027919 */ /* 0x000f720000002500 */
[----:B------:R-:W-:Y:S01]  /*0530*/  VOTEU.ALL UP0, P0 ;  /* 0x00000000003f7886 */ /* 0x000fe20000000000 */
[----:B------:R-:W-:Y:S01]  /*0540*/  VOTEU.ALL UP1, P0 ;  /* 0x00000000003f7886 */ /* 0x000fe20000020000 */
[----:B------:R-:W5:Y:S01]  /*0550*/  @P2 LDC R7, c[0x0][0x10] ;  /* 0x00000400ff072b82 */ /* 0x000f620000000800 */
[----:B------:R-:W-:-:S02]  /*0560*/  @P2 IMAD.MOV.U32 R5, RZ, RZ, RZ ;  /* 0x000000ffff052224 */ /* 0x000fc400078e00ff */
[----:B------:R-:W-:Y:S01]  /*0570*/  @P2 IMAD.MOV.U32 R11, RZ, RZ, RZ ;  /* 0x000000ffff0b2224 */ /* 0x000fe200078e00ff */
[----:B------:R-:W-:Y:S01]  /*0580*/  @!UP0 UMOV UR6, 0x400 ;  /* 0x0000040000068882 */ /* 0x000fe20000000000 */
[----:B------:R-:W-:-:S04]  /*0590*/  @!UP0 UIADD3 UR4, -UR4, 0x100000, URZ ;  /* 0x0010000004048890 */ /* 0x000fc8000fffe13f */
[----:B------:R-:W-:Y:S02]  /*05a0*/  @!UP0 USHF.L.U32 UR5, UR4, 0xb, URZ ;  /* 0x0000000b04058899 */ /* 0x000fe4000800063f */
[----:B------:R-:W-:Y:S01]  /*05b0*/  @!UP0 USHF.L.U32 UR4, UR4, 0x1, URZ ;  /* 0x0000000104048899 */ /* 0x000fe2000800063f */
[----:B------:R-:W1:Y:S08]  /*05c0*/  @!P2 LDC R9, c[0x0][0xc] ;  /* 0x00000300ff09ab82 */ /* 0x000e700000000800 */
[----:B------:R-:W2:Y:S01]  /*05d0*/  @!UP0 S2UR UR7, SR_CgaCtaId ;  /* 0x00000000000789c3 */ /* 0x000ea20000008800 */
[----:B0-----:R-:W-:-:S04]  /*05e0*/  @P2 IMAD.MOV.U32 R4, RZ, RZ, R0 ;  /* 0x000000ffff042224 */ /* 0x001fc800078e0000 */
[----:B-----5:R-:W-:-:S04]  /*05f0*/  @P2 IMAD.WIDE.U32 R6, R2, R7, R4 ;  /* 0x0000000702062225 */ /* 0x020fc800078e0004 */
[----:B------:R-:W-:Y:S02]  /*0600*/  @P2 IMAD.MOV.U32 R16, RZ, RZ, R6 ;  /* 0x000000ffff102224 */ /* 0x000fe400078e0006 */
[----:B------:R-:W-:Y:S02]  /*0610*/  @P2 IMAD.IADD R17, R7, 0x1, R11 ;  /* 0x0000000107112824 */ /* 0x000fe400078e020b */
[----:B-1----:R-:W-:-:S04]  /*0620*/  @!P2 IMAD.WIDE.U32 R4, R9, R0, R2 ;  /* 0x000000000904a225 */ /* 0x002fc800078e0002 */
[----:B------:R-:W-:Y:S02]  /*0630*/  @!P2 IMAD.MOV.U32 R16, RZ, RZ, R4 ;  /* 0x000000ffff10a224 */ /* 0x000fe400078e0004 */
[----:B------:R-:W-:Y:S01]  /*0640*/  @!P2 IMAD.MOV.U32 R17, RZ, RZ, R5 ;  /* 0x000000ffff11a224 */ /* 0x000fe200078e0005 */
[----:B--2---:R-:W-:Y:S02]  /*0650*/  @!UP0 ULEA UR6, UR7, UR6, 0x18 ;  /* 0x0000000607068291 */ /* 0x004fe4000f8ec03f */
[----:B------:R0:W-:Y:S01]  /*0660*/  STL [R1+0x7c], R16 ;  /* 0x00007c1001007387 */ /* 0x0001e20000100800 */
[----:B------:R-:W-:-:S03]  /*0670*/  VOTEU.ALL UP0, P0 ;  /* 0x00000000003f7886 */ /* 0x000fc60000000000 */
[----:B------:R0:W-:Y:S04]  /*0680*/  STL [R1+0x78], R17 ;  /* 0x0000781101007387 */ /* 0x0001e80000100800 */
[----:B------:R-:W1:Y:S02]  /*0690*/  FENCE.VIEW.ASYNC.S ;  /* 0x00000000000073c6 */ /* 0x000e640000000000 */
[----:B-1----:R0:W3:Y:S01]  /*06a0*/  @!UP0 SYNCS.EXCH.64 URZ, [UR6+0xa0], UR4 ;  /* 0x0000a004063f85b2 */ /* 0x0020e20008000100 */
[----:B------:R0:W3:Y:S01]  /*06b0*/  @!UP1 SYNCS.EXCH.64 URZ, [UR6+0xa8], UR4 ;  /* 0x0000a804063f95b2 */ /* 0x0000e20008000100 */
[----:B------:R-:W-:Y:S01]  /*06c0*/  NOP ;  /* 0x0000000000007918 */ /* 0x000fe20000000000 */
[----:B---34-:R-:W-:Y:S06]  /*06d0*/  BAR.SYNC.DEFER_BLOCKING 0x0 ;  /* 0x0000000000007b1d */ /* 0x018fec0000010000 */
[----:B0-----:R-:W-:Y:S05]  /*06e0*/  @!P1 BRA `(.L_x_4) ;  /* 0x000000e000989947 */ /* 0x001fea0003800000 */
[----:B------:R-:W-:-:S06]  /*06f0*/  UISETP.GT.U32.AND UP0, UPT, UR10, 0x1, UPT ;  /* 0x000000010a00788c */ /* 0x000fcc000bf04070 */
[----:B------:R-:W-:-:S13]  /*0700*/  PLOP3.LUT P0, PT, PT, PT, UP0, 0x80, 0x0 ;  /* 0x000000000000781c */ /* 0x000fda0003f0f008 */
[----:B------:R-:W-:Y:S05]  /*0710*/  @P0 EXIT ;  /* 0x000000000000094d */ /* 0x000fea0003800000 */
[----:B------:R-:W-:Y:S01]  /*0720*/  IMAD.MOV.U32 R6, RZ, RZ, -0x1 ;  /* 0xffffffffff067424 */ /* 0x000fe200078e00ff */
[----:B------:R-:W-:Y:S01]  /*0730*/  ULDC.64 UR4, c[0x0][0x650] ;  /* 0x0001940000047ab9 */ /* 0x000fe20000000a00 */
[----:B------:R-:W-:Y:S01]  /*0740*/  IMAD.MOV.U32 R5, RZ, RZ, -0x1 ;  /* 0xffffffffff057424 */ /* 0x000fe200078e00ff */
[----:B------:R-:W-:Y:S01]  /*0750*/  ISETP.GE.U32.AND P0, PT, R16, UR4, PT ;  /* 0x0000000410007c0c */ /* 0x000fe2000bf06070 */
[----:B------:R-:W-:Y:S01]  /*0760*/  UMOV UR22, 0xffffffff ;  /* 0xffffffff00167882 */ /* 0x000fe20000000000 */
[----:B------:R0:W-:Y:S01]  /*0770*/  STL [R1+0x84], R6 ;  /* 0x0000840601007387 */ /* 0x0001e20000100800 */
[----:B------:R-:W-:Y:S02]  /*0780*/  PRMT R4, RZ, 0x7610, R4 ;  /* 0x00007610ff047816 */ /* 0x000fe40000000004 */
[----:B------:R-:W-:Y:S01]  /*0790*/  ISETP.GE.U32.AND.EX P0, PT, R17, UR5, PT, P0 ;  /* 0x0000000511007c0c */ /* 0x000fe2000bf06100 */
[----:B------:R0:W-:-:S12]  /*07a0*/  STL [R1+0x80], R5 ;  /* 0x0000800501007387 */ /* 0x0001d80000100800 */
[----:B0-----:R-:W-:Y:S05]  /*07b0*/  @P0 BRA `(.L_x_5) ;  /* 0x0000000400680947 */ /* 0x001fea0003800000 */
[----:B------:R-:W0:Y:S01]  /*07c0*/  LDC.64 R12, c[0x0][0x628] ;  /* 0x00018a00ff0c7b82 */ /* 0x000e220000000a00 */
[----:B------:R-:W-:Y:S02]  /*07d0*/  IMAD.MOV.U32 R4, RZ, RZ, R16 ;  /* 0x000000ffff047224 */ /* 0x000fe400078e0010 */
[----:B------:R-:W-:-:S05]  /*07e0*/  IMAD.MOV.U32 R5, RZ, RZ, R17 ;  /* 0x000000ffff057224 */ /* 0x000fca00078e0011 */
[----:B------:R-:W1:Y:S08]  /*07f0*/  LDC R10, c[0x0][0x630] ;  /* 0x00018c00ff0a7b82 */ /* 0x000e700000000800 */
[----:B------:R-:W2:Y:S01]  /*0800*/  LDC.64 R14, c[0x0][0x620] ;  /* 0x00018800ff0e7b82 */ /* 0x000ea20000000a00 */
[----:B0-----:R-:W-:-:S04]  /*0810*/  ISETP.NE.U32.AND P0, PT, R12, RZ, PT ;  /* 0x000000ff0c00720c */ /* 0x001fc80003f05070 */
[----:B------:R-:W-:-:S13]  /*0820*/  ISETP.NE.AND.EX P0, PT, R13, RZ, PT, P0 ;  /* 0x000000ff0d00720c */ /* 0x000fda0003f05300 */
[----:B-12---:R-:W-:Y:S05]  /*0830*/  @!P0 BRA `(.L_x_6) ;  /* 0x0000000000288947 */ /* 0x006fea0003800000 */
[----:B------:R-:W0:Y:S02]  /*0840*/  LDC R9, c[0x0][0x634] ;  /* 0x00018d00ff097b82 */ /* 0x000e240000000800 */
[----:B0-----:R-:W-:-:S05]  /*0850*/  IADD3 R9, P0, R16, R9, RZ ;  /* 0x0000000910097210 */ /* 0x001fca0007f1e0ff */
[----:B------:R-:W-:-:S04]  /*0860*/  IMAD.X R11, RZ, RZ, R17, P0 ;  /* 0x000000ffff0b7224 */ /* 0x000fc800000e0611 */
[----:B------:R-:W-:-:S04]  /*0870*/  IMAD.WIDE.U32 R4, R11, R12, RZ ;  /* 0x0000000c0b047225 */ /* 0x000fc800078e00ff */
[----:B------:R-:W-:-:S04]  /*0880*/  IMAD.WIDE.U32 R6, P0, R9, R13, R4 ;  /* 0x0000000d09067225 */ /* 0x000fc80007800004 */
[----:B------:R-:W-:-:S04]  /*0890*/  IMAD.WIDE.U32 R4, R9, R12, RZ ;  /* 0x0000000c09047225 */ /* 0x000fc800078e00ff */
[----:B------:R-:W-:Y:S01]  /*08a0*/  IMAD.X R9, RZ, RZ, RZ, P0 ;  /* 0x000000ffff097224 */ /* 0x000fe200000e06ff */
[----:B------:R-:W-:Y:S01]  /*08b0*/  IADD3 RZ, P0, R5, R6, RZ ;  /* 0x0000000605ff7210 */ /* 0x000fe20007f1e0ff */
[----:B------:R-:W-:-:S04]  /*08c0*/  IMAD.MOV.U32 R8, RZ, RZ, R7 ;  /* 0x000000ffff087224 */ /* 0x000fc800078e0007 */
[----:B------:R-:W-:-:S08]  /*08d0*/  IMAD.WIDE.U32.X R4, R11, R13, R8, P0 ;  /* 0x0000000d0b047225 */ /* 0x000fd000000e0408 */
.L_x_6:
[-CC-:B------:R-:W-:Y:S01]  /*08e0*/  SHF.R.U64 R24, R4, R10.reuse, R5.reuse ;  /* 0x0000000a04187219 */ /* 0x180fe20000001205 */
[----:B------:R-:W0:Y:S01]  /*08f0*/  LDC R8, c[0x0][0x618] ;  /* 0x00018600ff087b82 */ /* 0x000e220000000800 */
[----:B------:R-:W-:Y:S01]  /*0900*/  SHF.R.U32.HI R4, RZ, R10, R5 ;  /* 0x0000000aff047219 */ /* 0x000fe20000011605 */
[----:B------:R-:W-:Y:S01]  /*0910*/  ULDC UR4, c[0x0][0x150] ;  /* 0x0000540000047ab9 */ /* 0x000fe20000000800 */
[----:B------:R-:W-:Y:S01]  /*0920*/  IADD3 R9, P0, RZ, -R24, RZ ;  /* 0x80000018ff097210 */ /* 0x000fe20007f1e0ff */
[----:B------:R-:W-:Y:S01]  /*0930*/  IMAD.MOV.U32 R5, RZ, RZ, R17 ;  /* 0x000000ffff057224 */ /* 0x000fe200078e0011 */
[----:B------:R-:W-:-:S03]  /*0940*/  I2FP.F32.U32 R3, R2 ;  /* 0x0000000200037245 */ /* 0x000fc60000201000 */
[----:B------:R-:W1:Y:S01]  /*0950*/  LDC.64 R18, c[0x0][0x640] ;  /* 0x00019000ff127b82 */ /* 0x000e620000000a00 */
[----:B------:R-:W-:Y:S02]  /*0960*/  IMAD.X R11, RZ, RZ, ~R4, P0 ;  /* 0x000000ffff0b7224 */ /* 0x000fe400000e0e04 */
[----:B------:R-:W-:Y:S01]  /*0970*/  FMUL R3, R3, UR4 ;  /* 0x0000000403037c20 */ /* 0x000fe20008400000 */
[----:B------:R-:W-:Y:S01]  /*0980*/  IMAD.MOV.U32 R4, RZ, RZ, R16 ;  /* 0x000000ffff047224 */ /* 0x000fe200078e0010 */
[----:B------:R-:W-:Y:S01]  /*0990*/  ULDC UR4, c[0x0][0x154] ;  /* 0x0000550000047ab9 */ /* 0x000fe20000000800 */
[-C--:B------:R-:W-:Y:S02]  /*09a0*/  IMAD R6, R11, R14.reuse, RZ ;  /* 0x0000000e0b067224 */ /* 0x080fe400078e02ff */
[C---:B------:R-:W-:Y:S01]  /*09b0*/  IMAD.WIDE.U32 R4, R9.reuse, R14, R4 ;  /* 0x0000000e09047225 */ /* 0x040fe200078e0004 */
[----:B------:R-:W2:Y:S01]  /*09c0*/  LDC R10, c[0x0][0x608] ;  /* 0x00018200ff0a7b82 */ /* 0x000ea20000000800 */
[----:B------:R-:W3:Y:S02]  /*09d0*/  F2I.U32.TRUNC.NTZ R3, R3 ;  /* 0x0000000300037305 */ /* 0x000ee4000020f000 */
[----:B------:R-:W-:-:S04]  /*09e0*/  IMAD R9, R9, R15, R6 ;  /* 0x0000000f09097224 */ /* 0x000fc800078e0206 */
[----:B------:R-:W-:Y:S01]  /*09f0*/  IMAD.IADD R5, R5, 0x1, R9 ;  /* 0x0000000105057824 */ /* 0x000fe200078e0209 */
[----:B------:R-:W4:Y:S01]  /*0a00*/  LDC R7, c[0x0][0x144] ;  /* 0x00005100ff077b82 */ /* 0x000f220000000800 */
[----:B------:R-:W-:-:S03]  /*0a10*/  IMAD.MOV.U32 R9, RZ, RZ, 0x1 ;  /* 0x00000001ff097424 */ /* 0x000fc600078e00ff */
[----:B0-----:R-:W-:Y:S02]  /*0a20*/  SHF.R.U64 R12, R4, R8, R5 ;  /* 0x00000008040c7219 */ /* 0x001fe40000001205 */
[----:B------:R-:W-:Y:S02]  /*0a30*/  I2FP.F32.U32 R4, R0 ;  /* 0x0000000000047245 */ /* 0x000fe40000201000 */
[----:B------:R-:W0:Y:S01]  /*0a40*/  LDC R14, c[0x0][0x658] ;  /* 0x00019600ff0e7b82 */ /* 0x000e220000000800 */
[----:B-1----:R-:W-:Y:S01]  /*0a50*/  ISETP.NE.U32.AND P0, PT, R18, RZ, PT ;  /* 0x000000ff1200720c */ /* 0x002fe20003f05070 */
[----:B---3--:R-:W-:Y:S02]  /*0a60*/  IMAD.MOV R6, RZ, RZ, -R3 ;  /* 0x000000ffff067224 */ /* 0x008fe400078e0a03 */
[----:B------:R-:W-:Y:S01]  /*0a70*/  FMUL R4, R4, UR4 ;  /* 0x0000000404047c20 */ /* 0x000fe20008400000 */
[----:B------:R-:W-:Y:S01]  /*0a80*/  SHF.R.U32.HI R3, RZ, R8, R5 ;  /* 0x00000008ff037219 */ /* 0x000fe20000011605 */
[----:B------:R-:W-:Y:S01]  /*0a90*/  IMAD.MOV.U32 R5, RZ, RZ, -0x1 ;  /* 0xffffffffff057424 */ /* 0x000fe200078e00ff */
[----:B------:R-:W-:Y:S01]  /*0aa0*/  ISETP.NE.AND.EX P0, PT, R19, RZ, PT, P0 ;  /* 0x000000ff1300720c */ /* 0x000fe20003f05300 */
[----:B------:R1:W3:Y:S01]  /*0ab0*/  F2I.U32.TRUNC.NTZ R11, R4 ;  /* 0x00000004000b7305 */ /* 0x0002e2000020f000 */
[----:B------:R-:W1:Y:S01]  /*0ac0*/  LDC R13, c[0x0][0x148] ;  /* 0x00005200ff0d7b82 */ /* 0x000e620000000800 */
[----:B--2---:R-:W-:-:S02]  /*0ad0*/  SHF.R.U64 R23, R12, R10, R3 ;  /* 0x0000000a0c177219 */ /* 0x004fc40000001203 */
[----:B------:R-:W-:-:S05]  /*0ae0*/  SHF.R.U32.HI R3, RZ, R10, R3 ;  /* 0x0000000aff037219 */ /* 0x000fca0000011603 */
[----:B------:R-:W2:Y:S01]  /*0af0*/  LDC R17, c[0x0][0x600] ;  /* 0x00018000ff117b82 */ /* 0x000ea20000000800 */
[----:B----4-:R-:W-:-:S07]  /*0b00*/  IMAD R8, R7, R6, R2 ;  /* 0x0000000607087224 */ /* 0x010fce00078e0202 */
[----:B------:R-:W4:Y:S01]  /*0b10*/  LDC R16, c[0x0][0x648] ;  /* 0x00019200ff107b82 */ /* 0x000f220000000800 */
[-C--:B0-----:R-:W-:Y:S02]  /*0b20*/  SHF.L.U32 R2, R5, R14.reuse, RZ ;  /* 0x0000000e05027219 */ /* 0x081fe400000006ff */
[--C-:B------:R-:W-:Y:S02]  /*0b30*/  SHF.R.U64 R22, R23, R14, R3.reuse ;  /* 0x0000000e17167219 */ /* 0x100fe40000001203 */
[----:B------:R-:W-:Y:S02]  /*0b40*/  LOP3.LUT R10, RZ, R2, RZ, 0x33, !PT ;  /* 0x00000002ff0a7212 */ /* 0x000fe400078e33ff */
[-C--:B------:R-:W-:Y:S01]  /*0b50*/  SHF.R.U32.HI R3, RZ, R14.reuse, R3 ;  /* 0x0000000eff037219 */ /* 0x080fe20000011603 */
[----:B------:R-:W0:Y:S01]  /*0b60*/  LDC R21, c[0x0][0x638] ;  /* 0x00018e00ff157b82 */ /* 0x000e220000000800 */
[----:B------:R-:W-:Y:S01]  /*0b70*/  SHF.L.U32 R9, R9, R14, RZ ;  /* 0x0000000e09097219 */ /* 0x000fe200000006ff */
[----:B------:R-:W-:-:S06]  /*0b80*/  IMAD.MOV.U32 R2, RZ, RZ, R22 ;  /* 0x000000ffff027224 */ /* 0x000fcc00078e0016 */
[----:B------:R-:W0:Y:S01]  /*0b90*/  LDC R20, c[0x0][0x610] ;  /* 0x00018400ff147b82 */ /* 0x000e220000000800 */
[----:B-1-3--:R-:W-:Y:S05]  /*0ba0*/  @!P0 BRA `(.L_x_7) ;  /* 0x0000000000288947 */ /* 0x00afea0003800000 */
[----:B------:R-:W1:Y:S02]  /*0bb0*/  LDC R7, c[0x0][0x64c] ;  /* 0x00019300ff077b82 */ /* 0x000e640000000800 */
[----:B-1----:R-:W-:-:S05]  /*0bc0*/  IADD3 R7, P0, R22, R7, RZ ;  /* 0x0000000716077210 */ /* 0x002fca0007f1e0ff */
        /* <DEDUP_REMOVED lines=8> */
.L_x_7:
[----:B----4-:R-:W-:Y:S01]  /*0c50*/  SHF.R.U64 R2, R2, R16, R3 ;  /* 0x0000001002027219 */ /* 0x010fe20000001203 */
[----:B--2---:R-:W-:Y:S01]  /*0c60*/  VIADD R3, R17, 0xffffffff ;  /* 0xffffffff11037836 */ /* 0x004fe20000000000 */
[----:B------:R-:W-:Y:S01]  /*0c70*/  LOP3.LUT R10, R23, R10, RZ, 0xc0, !PT ;  /* 0x0000000a170a7212 */ /* 0x000fe200078ec0ff */
[----:B------:R-:W-:Y:S01]  /*0c80*/  IMAD.MOV R11, RZ, RZ, -R11 ;  /* 0x000000ffff0b7224 */ /* 0x000fe200078e0a0b */
[----:B------:R-:W-:Y:S01]  /*0c90*/  R2UR UR22, R24 ;  /* 0x00000000181672ca */ /* 0x000fe200000e0000 */
[----:B------:R-:W-:Y:S01]  /*0ca0*/  IMAD.MOV R4, RZ, RZ, -R2 ;  /* 0x000000ffff047224 */ /* 0x000fe200078e0a02 */
[----:B------:R-:W-:Y:S01]  /*0cb0*/  LOP3.LUT R3, R12, R3, RZ, 0xc0, !PT ;  /* 0x000000030c037212 */ /* 0x000fe200078ec0ff */
[----:B------:R-:W-:Y:S02]  /*0cc0*/  @P2 IMAD R8, R13, R11, R0 ;  /* 0x0000000b0d082224 */ /* 0x000fe400078e0200 */
[----:B------:R-:W-:Y:S02]  /*0cd0*/  IMAD R9, R9, R2, R10 ;  /* 0x0000000209097224 */ /* 0x000fe400078e020a */
[----:B0-----:R-:W-:-:S02]  /*0ce0*/  IMAD R0, R4, R21, R22 ;  /* 0x0000001504007224 */ /* 0x001fc400078e0216 */
[----:B------:R-:W-:Y:S02]  /*0cf0*/  IMAD R8, R9, R20, R8 ;  /* 0x0000001409087224 */ /* 0x000fe400078e0208 */
[----:B------:R-:W-:Y:S02]  /*0d00*/  IMAD R3, R0, R17, R3 ;  /* 0x0000001100037224 */ /* 0x000fe400078e0203 */
[----:B------:R-:W-:-:S03]  /*0d10*/  IMAD.MOV.U32 R4, RZ, RZ, 0x1 ;  /* 0x00000001ff047424 */ /* 0x000fc600078e00ff */
[----:B------:R-:W-:Y:S02]  /*0d20*/  SEL R2, R3, R8, !P2 ;  /* 0x0000000803027207 */ /* 0x000fe40005000000 */
[----:B------:R-:W-:-:S03]  /*0d30*/  SEL R0, R8, R3, !P2 ;  /* 0x0000000308007207 */ /* 0x000fc60005000000 */
[----:B------:R0:W-:Y:S04]  /*0d40*/  STL [R1+0x80], R2 ;  /* 0x0000800201007387 */ /* 0x0001e80000100800 */
[----:B------:R0:W-:Y:S02]  /*0d50*/  STL [R1+0x84], R0 ;  /* 0x0000840001007387 */ /* 0x0001e40000100800 */
.L_x_5:
[----:B------:R-:W-:-:S08]  /*0d60*/  NOP ;  /* 0x0000000000007918 */ /* 0x000fd00000000000 */
[----:B------:R-:W1:Y:S02]  /*0d70*/  USETMAXREG.TRY_ALLOC.CTAPOOL UP0, 0xe8 ;  /* 0x000000e8000079c8 */ /* 0x000e640008000600 */
[----:B-1----:R-:W-:-:S13]  /*0d80*/  PLOP3.LUT P0, PT, PT, PT, UP0, 0x80, 0x0 ;  /* 0x000000000000781c */ /* 0x002fda0003f0f008 */
[----:B------:R-:W-:Y:S05]  /*0d90*/  @!P0 BRA `(.L_x_5) ;  /* 0xfffffffc00f08947 */ /* 0x000fea000383ffff */
[----:B------:R-:W-:Y:S01]  /*0da0*/  ULDC.64 UR4, c[0x0][0x598] ;  /* 0x0001660000047ab9 */ /* 0x000fe20000000a00 */
[----:B------:R-:W-:Y:S01]  /*0db0*/  ULDC.64 UR16, c[0x0][0x208] ;  /* 0x0000820000107ab9 */ /* 0x000fe20000000a00 */
[----:B------:R-:W-:-:S04]  /*0dc0*/  ISETP.NE.U32.AND P0, PT, RZ, UR4, PT ;  /* 0x00000004ff007c0c */ /* 0x000fc8000bf05070 */
[----:B------:R-:W-:-:S13]  /*0dd0*/  ISETP.NE.AND.EX P0, PT, RZ, UR5, PT, P0 ;  /* 0x00000005ff007c0c */ /* 0x000fda000bf05300 */
[----:B------:R-:W-:Y:S05]  /*0de0*/  @!P0 BRA `(.L_x_8) ;  /* 0x0000000000208947 */ /* 0x000fea0003800000 */
[----:B0-----:R-:W0:Y:S02]  /*0df0*/  LDC.64 R2, c[0x0][0x598] ;  /* 0x00016600ff027b82 */ /* 0x001e240000000a00 */
[----:B0-----:R-:W2:Y:S02]  /*0e00*/  LDG.E.64 R2, desc[UR16][R2.64] ;  /* 0x0000001002027981 */ /* 0x001ea4000c1e1b00 */
[----:B--2---:R-:W-:-:S04]  /*0e10*/  ISETP.NE.U32.AND P0, PT, R2, RZ, PT ;  /* 0x000000ff0200720c */ /* 0x004fc80003f05070 */
[----:B------:R-:W-:-:S13]  /*0e20*/  ISETP.NE.AND.EX P0, PT, R3, RZ, PT, P0 ;  /* 0x000000ff0300720c */ /* 0x000fda0003f05300 */
[----:B------:R-:W-:Y:S05]  /*0e30*/  @!P0 BRA `(.L_x_8) ;  /* 0x00000000000c8947 */ /* 0x000fea0003800000 */
[----:B------:R-:W2:Y:S02]  /*0e40*/  LD.E R2, desc[UR16][R2.64] ;  /* 0x0000001002027980 */ /* 0x000ea4000c101900 */
[----:B--2---:R-:W-:Y:S01]  /*0e50*/  R2UR UR20, R2 ;  /* 0x00000000021472ca */ /* 0x004fe200000e0000 */
[----:B------:R-:W-:-:S14]  /*0e60*/  BRA `(.L_x_9) ;  /* 0x0000000000247947 */ /* 0x000fdc0003800000 */
.L_x_8:
[----:B------:R-:W-:Y:S02]  /*0e70*/  ULDC.64 UR4, c[0x0][0x588] ;  /* 0x0001620000047ab9 */ /* 0x000fe40000000a00 */
[----:B------:R-:W-:-:S04]  /*0e80*/  ISETP.NE.U32.AND P0, PT, RZ, UR4, PT ;  /* 0x00000004ff007c0c */ /* 0x000fc8000bf05070 */
[----:B------:R-:W-:-:S13]  /*0e90*/  ISETP.NE.AND.EX P0, PT, RZ, UR5, PT, P0 ;  /* 0x00000005ff007c0c */ /* 0x000fda000bf05300 */
[----:B------:R-:W-:Y:S05]  /*0ea0*/  @!P0 BRA `(.L_x_10) ;  /* 0x0000000000108947 */ /* 0x000fea0003800000 */
[----:B0-----:R-:W0:Y:S02]  /*0eb0*/  LDC.64 R2, c[0x0][0x588] ;  /* 0x00016200ff027b82 */ /* 0x001e240000000a00 */
[----:B0-----:R-:W2:Y:S02]  /*0ec0*/  LDG.E R2, desc[UR16][R2.64] ;  /* 0x0000001002027981 */ /* 0x001ea4000c1e1900 */
[----:B--2---:R-:W-:Y:S01]  /*0ed0*/  R2UR UR20, R2 ;  /* 0x00000000021472ca */ /* 0x004fe200000e0000 */
[----:B------:R-:W-:-:S14]  /*0ee0*/  BRA `(.L_x_9) ;  /* 0x0000000000047947 */ /* 0x000fdc0003800000 */
.L_x_10:
[----:B------:R-:W-:-:S05]  /*0ef0*/  ULDC UR20, c[0x0][0x580] ;  /* 0x0001600000147ab9 */ /* 0x000fca0000000800 */
.L_x_9:
[----:B------:R-:W-:Y:S02]  /*0f00*/  ULDC.64 UR4, c[0x0][0x5a0] ;  /* 0x0001680000047ab9 */ /* 0x000fe40000000a00 */
        /* <DEDUP_REMOVED lines=11> */
.L_x_11:
        /* <DEDUP_REMOVED lines=8> */
.L_x_13:
[----:B------:R-:W-:-:S05]  /*1040*/  ULDC UR19, c[0x0][0x584] ;  /* 0x0001610000137ab9 */ /* 0x000fca0000000800 */
.L_x_12:
[----:B------:R-:W-:-:S13]  /*1050*/  LOP3.LUT P0, RZ, R4, 0xff, RZ, 0xc0, !PT ;  /* 0x000000ff04ff7812 */ /* 0x000fda000780c0ff */
[----:B------:R-:W-:Y:S05]  /*1060*/  @!P0 EXIT ;  /* 0x000000000000894d */ /* 0x000fea0003800000 */
[----:B------:R-:W-:Y:S01]  /*1070*/  ULDC UR4, c[0x0][0x28c] ;  /* 0x0000a30000047ab9 */ /* 0x000fe20000000800 */
[----:B------:R-:W-:Y:S02]  /*1080*/  ULOP3.LUT UR21, UR13, 0x1, URZ, 0xfc, !UPT ;  /* 0x000000010d157892 */ /* 0x000fe4000f8efc3f */
[----:B------:R-:W-:-:S04]  /*1090*/  UIADD3 UR4, UR4, 0x3f, URZ ;  /* 0x0000003f04047890 */ /* 0x000fc8000fffe03f */
[----:B------:R-:W-:-:S04]  /*10a0*/  USHF.R.S32.HI UR5, URZ, 0x1f, UR4 ;  /* 0x0000001f3f057899 */ /* 0x000fc80008011404 */
[----:B------:R-:W-:-:S03]  /*10b0*/  ULEA.HI UR5, UR5, UR4, URZ, 0x6 ;  /* 0x0000000405057291 */ /* 0x000fc6000f8f303f */
[----:B------:R-:W-:Y:S01]  /*10c0*/  UMOV UR4, URZ ;  /* 0x0000003f00047c82 */ /* 0x000fe20008000000 */
[----:B------:R-:W-:-:S03]  /*10d0*/  USHF.R.S32.HI UR12, URZ, 0x6, UR5 ;  /* 0x000000063f0c7899 */ /* 0x000fc60008011405 */
[----:B------:R-:W-:-:S09]  /*10e0*/  UMOV UR5, URZ ;  /* 0x0000003f00057c82 */ /* 0x000fd20008000000 */
.L_x_294:
[----:B0-----:R-:W0:Y:S01]  /*10f0*/  S2R R0, SR_TID.X ;  /* 0x0000000000007919 */ /* 0x001e220000002100 */
[----:B-1----:R-:W1:Y:S01]  /*1100*/  S2UR UR11, SR_CgaCtaId ;  /* 0x00000000000b79c3 */ /* 0x002e620000008800 */
[----:B------:R-:W-:Y:S01]  /*1110*/  UMOV UR14, 0x400 ;  /* 0x00000400000e7882 */ /* 0x000fe20000000000 */
[----:B------:R-:W-:Y:S01]  /*1120*/  UMOV UR6, URZ ;  /* 0x0000003f00067c82 */ /* 0x000fe20008000000 */
[----:B------:R-:W-:Y:S01]  /*1130*/  STL [R1+0x74], RZ ;  /* 0x000074ff01007387 */ /* 0x000fe20000100800 */
[----:B------:R-:W-:Y:S01]  /*1140*/  UMOV UR7, URZ ;  /* 0x0000003f00077c82 */ /* 0x000fe20008000000 */
[----:B------:R-:W-:Y:S01]  /*1150*/  UMOV UR8, URZ ;  /* 0x0000003f00087c82 */ /* 0x000fe20008000000 */
[----:B------:R-:W-:Y:S01]  /*1160*/  UMOV UR18, UR5 ;  /* 0x0000000500127c82 */ /* 0x000fe20008000000 */
[----:B------:R-:W-:Y:S01]  /*1170*/  STL [R1+0x70], RZ ;  /* 0x000070ff01007387 */ /* 0x000fe20000100800 */
[----:B--2---:R-:W2:Y:S01]  /*1180*/  LDC R2, c[0x0][0x28c] ;  /* 0x0000a300ff027b82 */ /* 0x004ea20000000800 */
[----:B------:R-:W-:-:S02]  /*1190*/  CS2R R4, SRZ ;  /* 0x0000000000047805 */ /* 0x000fc4000001ff00 */
[----:B------:R-:W-:Y:S01]  /*11a0*/  CS2R R6, SRZ ;  /* 0x0000000000067805 */ /* 0x000fe2000001ff00 */
[----:B------:R-:W-:Y:S01]  /*11b0*/  STL [R1+0x6c], RZ ;  /* 0x00006cff01007387 */ /* 0x000fe20000100800 */
[----:B------:R-:W-:Y:S02]  /*11c0*/  CS2R R8, SRZ ;  /* 0x0000000000087805 */ /* 0x000fe4000001ff00 */
[----:B------:R-:W-:Y:S02]  /*11d0*/  CS2R R10, SRZ ;  /* 0x00000000000a7805 */ /* 0x000fe4000001ff00 */
[----:B------:R-:W-:Y:S01]  /*11e0*/  CS2R R12, SRZ ;  /* 0x00000000000c7805 */ /* 0x000fe2000001ff00 */
[----:B------:R-:W-:Y:S01]  /*11f0*/  STL [R1+0x68], RZ ;  /* 0x000068ff01007387 */ /* 0x000fe20000100800 */
[----:B------:R-:W-:Y:S02]  /*1200*/  CS2R R14, SRZ ;  /* 0x00000000000e7805 */ /* 0x000fe4000001ff00 */
[----:B------:R-:W-:-:S02]  /*1210*/  CS2R R16, SRZ ;  /* 0x0000000000107805 */ /* 0x000fc4000001ff00 */
[----:B------:R-:W-:Y:S01]  /*1220*/  CS2R R18, SRZ ;  /* 0x0000000000127805 */ /* 0x000fe2000001ff00 */
[----:B------:R-:W-:Y:S01]  /*1230*/  STL [R1+0x64], RZ ;  /* 0x000064ff01007387 */ /* 0x000fe20000100800 */
[----:B------:R-:W-:Y:S02]  /*1240*/  CS2R R20, SRZ ;  /* 0x0000000000147805 */ /* 0x000fe4000001ff00 */
[----:B------:R-:W-:Y:S02]  /*1250*/  CS2R R22, SRZ ;  /* 0x0000000000167805 */ /* 0x000fe4000001ff00 */
[----:B------:R-:W-:Y:S01]  /*1260*/  CS2R R152, SRZ ;  /* 0x0000000000987805 */ /* 0x000fe2000001ff00 */
[----:B------:R-:W-:Y:S01]  /*1270*/  STL [R1+0x60], RZ ;  /* 0x000060ff01007387 */ /* 0x000fe20000100800 */
[----:B-1----:R-:W-:Y:S01]  /*1280*/  ULEA UR14, UR11, UR14, 0x18 ;  /* 0x0000000e0b0e7291 */ /* 0x002fe2000f8ec03f */
[----:B------:R-:W-:Y:S02]  /*1290*/  CS2R R154, SRZ ;  /* 0x00000000009a7805 */ /* 0x000fe4000001ff00 */
[----:B------:R-:W-:Y:S01]  /*12a0*/  CS2R R156, SRZ ;  /* 0x00000000009c7805 */ /* 0x000fe2000001ff00 */
[----:B------:R-:W-:Y:S01]  /*12b0*/  STL [R1+0x5c], RZ ;  /* 0x00005cff01007387 */ /* 0x000fe20000100800 */
[----:B------:R-:W-:-:S02]  /*12c0*/  CS2R R158, SRZ ;  /* 0x00000000009e7805 */ /* 0x000fc4000001ff00 */
[----:B------:R-:W-:Y:S02]  /*12d0*/  CS2R R160, SRZ ;  /* 0x0000000000a07805 */ /* 0x000fe4000001ff00 */
[----:B------:R-:W-:Y:S02]  /*12e0*/  CS2R R162, SRZ ;  /* 0x0000000000a27805 */ /* 0x000fe4000001ff00 */
[----:B0-----:R-:W-:Y:S01]  /*12f0*/  LOP3.LUT R0, R0, 0x80, RZ, 0xc0, !PT ;  /* 0x0000008000007812 */ /* 0x001fe200078ec0ff */
[----:B------:R-:W-:Y:S01]  /*1300*/  STL [R1+0x58], RZ ;  /* 0x000058ff01007387 */ /* 0x000fe20000100800 */
[----:B--2---:R-:W-:Y:S02]  /*1310*/  ISETP.GE.AND P0, PT, R2, 0x1, PT ;  /* 0x000000010200780c */ /* 0x004fe40003f06270 */
[----:B------:R-:W-:Y:S02]  /*1320*/  CS2R R2, SRZ ;  /* 0x0000000000027805 */ /* 0x000fe4000001ff00 */
[----:B------:R-:W-:Y:S01]  /*1330*/  SHF.R.U32.HI R0, RZ, 0x7, R0 ;  /* 0x00000007ff007819 */ /* 0x000fe20000011600 */
[----:B------:R-:W-:Y:S01]  /*1340*/  STL [R1+0x54], RZ ;  /* 0x000054ff01007387 */ /* 0x000fe20000100800 */
[----:B------:R-:W-:-:S02]  /*1350*/  CS2R R164, SRZ ;  /* 0x0000000000a47805 */ /* 0x000fc4000001ff00 */
[----:B------:R-:W-:Y:S02]  /*1360*/  CS2R R166, SRZ ;  /* 0x0000000000a67805 */ /* 0x000fe4000001ff00 */
[----:B------:R-:W-:Y:S01]  /*1370*/  CS2R R168, SRZ ;  /* 0x0000000000a87805 */ /* 0x000fe2000001ff00 */
[----:B------:R-:W-:Y:S01]  /*1380*/  STL [R1+0x50], RZ ;  /* 0x000050ff01007387 */ /* 0x000fe20000100800 */
[----:B------:R-:W-:Y:S02]  /*1390*/  CS2R R170, SRZ ;  /* 0x0000000000aa7805 */ /* 0x000fe4000001ff00 */
[----:B------:R-:W-:Y:S02]  /*13a0*/  CS2R R172, SRZ ;  /* 0x0000000000ac7805 */ /* 0x000fe4000001ff00 */
[----:B------:R-:W-:Y:S01]  /*13b0*/  CS2R R174, SRZ ;  /* 0x0000000000ae7805 */ /* 0x000fe2000001ff00 */
[----:B------:R-:W0:Y:S01]  /*13c0*/  SHFL.IDX PT, R0, R0, RZ, 0x1f ;  /* 0x00001fff00007589 */ /* 0x000e2200000e0000 */
[----:B------:R-:W-:-:S02]  /*13d0*/  CS2R R176, SRZ ;  /* 0x0000000000b07805 */ /* 0x000fc4000001ff00 */
[----:B------:R-:W-:Y:S02]  /*13e0*/  CS2R R178, SRZ ;  /* 0x0000000000b27805 */ /* 0x000fe4000001ff00 */
[----:B------:R-:W-:Y:S01]  /*13f0*/  CS2R R180, SRZ ;  /* 0x0000000000b47805 */ /* 0x000fe2000001ff00 */
[----:B------:R1:W-:Y:S01]  /*1400*/  STL [R1+0x4c], RZ ;  /* 0x00004cff01007387 */ /* 0x0003e20000100800 */
[----:B------:R-:W-:Y:S02]  /*1410*/  CS2R R182, SRZ ;  /* 0x0000000000b67805 */ /* 0x000fe4000001ff00 */
[----:B------:R-:W-:Y:S02]  /*1420*/  CS2R R184, SRZ ;  /* 0x0000000000b87805 */ /* 0x000fe4000001ff00 */
[----:B------:R-:W-:Y:S01]  /*1430*/  CS2R R186, SRZ ;  /* 0x0000000000ba7805 */ /* 0x000fe2000001ff00 */
[----:B------:R1:W-:Y:S01]  /*1440*/  STL [R1+0x48], RZ ;  /* 0x000048ff01007387 */ /* 0x0003e20000100800 */
        /* <DEDUP_REMOVED lines=14> */
[----:B------:R-:W-:Y:S02]  /*1530*/  CS2R R210, SRZ ;  /* 0x0000000000d27805 */ /* 0x000fe4000001ff00 */
[----:B0-----:R-:W-:Y:S01]  /*1540*/  R2UR UR9, R0 ;  /* 0x00000000000972ca */ /* 0x001fe200000e0000 */
[----:B------:R1:W-:Y:S01]  /*1550*/  STL [R1+0x38], RZ ;  /* 0x000038ff01007387 */ /* 0x0003e20000100800 */
[----:B------:R-:W-:Y:S01]  /*1560*/  IMAD.MOV.U32 R0, RZ, RZ, RZ ;  /* 0x000000ffff007224 */ /* 0x000fe200078e00ff */
[----:B------:R-:W-:-:S02]  /*1570*/  CS2R R212, SRZ ;  /* 0x0000000000d47805 */ /* 0x000fc4000001ff00 */
[----:B------:R-:W-:Y:S01]  /*1580*/  CS2R R214, SRZ ;  /* 0x0000000000d67805 */ /* 0x000fe2000001ff00 */
[----:B------:R1:W-:Y:S01]  /*1590*/  STL [R1+0x34], RZ ;  /* 0x000034ff01007387 */ /* 0x0003e20000100800 */
[----:B------:R-:W-:Y:S02]  /*15a0*/  CS2R R216, SRZ ;  /* 0x0000000000d87805 */ /* 0x000fe4000001ff00 */
[----:B------:R-:W-:Y:S02]  /*15b0*/  CS2R R218, SRZ ;  /* 0x0000000000da7805 */ /* 0x000fe4000001ff00 */
[----:B------:R-:W-:Y:S01]  /*15c0*/  CS2R R220, SRZ ;  /* 0x0000000000dc7805 */ /* 0x000fe2000001ff00 */
[----:B------:R1:W-:Y:S01]  /*15d0*/  STL [R1+0x30], RZ ;  /* 0x000030ff01007387 */ /* 0x0003e20000100800 */
[----:B------:R-:W-:Y:S02]  /*15e0*/  CS2R R222, SRZ ;  /* 0x0000000000de7805 */ /* 0x000fe4000001ff00 */
[----:B------:R-:W-:Y:S01]  /*15f0*/  CS2R R224, SRZ ;  /* 0x0000000000e07805 */ /* 0x000fe2000001ff00 */
[----:B------:R-:W-:Y:S01]  /*1600*/  IMAD.MOV.U32 R226, RZ, RZ, RZ ;  /* 0x000000ffffe27224 */ /* 0x000fe200078e00ff */
[----:B------:R1:W-:Y:S01]  /*1610*/  STL [R1+0x2c], RZ ;  /* 0x00002cff01007387 */ /* 0x0003e20000100800 */
[----:B------:R-:W-:Y:S01]  /*1620*/  ULEA.HI UR10, UR9, UR9, URZ, 0x1 ;  /* 0x00000009090a7291 */ /* 0x000fe2000f8f083f */
[----:B------:R-:W-:Y:S01]  /*1630*/  IMAD.U32 R227, RZ, RZ, UR4 ;  /* 0x00000004ffe37e24 */ /* 0x000fe2000f8e00ff */
[----:B------:R-:W-:Y:S01]  /*1640*/  CS2R R24, SRZ ;  /* 0x0000000000187805 */ /* 0x000fe2000001ff00 */
[----:B------:R1:W-:Y:S01]  /*1650*/  STL [R1+0x28], RZ ;  /* 0x000028ff01007387 */ /* 0x0003e20000100800 */
[----:B------:R-:W-:Y:S01]  /*1660*/  ULOP3.LUT UR10, UR10, 0xffffe, URZ, 0xc0, !UPT ;  /* 0x000ffffe0a0a7892 */ /* 0x000fe2000f8ec03f */
[----:B------:R-:W-:-:S02]  /*1670*/  CS2R R26, SRZ ;  /* 0x00000000001a7805 */ /* 0x000fc4000001ff00 */
[----:B------:R-:W-:Y:S01]  /*1680*/  CS2R R28, SRZ ;  /* 0x00000000001c7805 */ /* 0x000fe2000001ff00 */
[----:B------:R1:W-:Y:S01]  /*1690*/  STL [R1+0x24], RZ ;  /* 0x000024ff01007387 */ /* 0x0003e20000100800 */
[----:B------:R-:W-:Y:S01]  /*16a0*/  UIADD3 UR10, UR9, -UR10, URZ ;  /* 0x8000000a090a7290 */ /* 0x000fe2000fffe03f */
[----:B---34-:R-:W-:Y:S02]  /*16b0*/  CS2R R30, SRZ ;  /* 0x00000000001e7805 */ /* 0x018fe4000001ff00 */
[----:B------:R-:W-:Y:S01]  /*16c0*/  CS2R R32, SRZ ;  /* 0x0000000000207805 */ /* 0x000fe2000001ff00 */
[----:B------:R1:W-:Y:S01]  /*16d0*/  STL [R1+0x20], RZ ;  /* 0x000020ff01007387 */ /* 0x0003e20000100800 */
[----:B------:R-:W-:Y:S01]  /*16e0*/  ULEA UR10, UR10, UR14, 0xc ;  /* 0x0000000e0a0a7291 */ /* 0x000fe2000f8e603f */
[----:B------:R-:W-:Y:S02]  /*16f0*/  CS2R R34, SRZ ;  /* 0x0000000000227805 */ /* 0x000fe4000001ff00 */
[----:B------:R-:W-:Y:S01]  /*1700*/  CS2R R36, SRZ ;  /* 0x0000000000247805 */ /* 0x000fe2000001ff00 */
[----:B------:R1:W-:Y:S01]  /*1710*/  STL [R1+0x1c], RZ ;  /* 0x00001cff01007387 */ /* 0x0003e20000100800 */
[----:B------:R-:W-:Y:S01]  /*1720*/  UIADD3 UR10, UR10, 0x180, URZ ;  /* 0x000001800a0a7890 */ /* 0x000fe2000fffe03f */
[----:B------:R-:W-:-:S02]  /*1730*/  CS2R R38, SRZ ;  /* 0x0000000000267805 */ /* 0x000fc4000001ff00 */
[----:B------:R-:W-:Y:S01]  /*1740*/  CS2R R40, SRZ ;  /* 0x0000000000287805 */ /* 0x000fe2000001ff00 */
[----:B------:R1:W-:Y:S01]  /*1750*/  STL [R1+0x18], RZ ;  /* 0x000018ff01007387 */ /* 0x0003e20000100800 */
[----:B------:R-:W-:Y:S01]  /*1760*/  USHF.R.U32.HI UR10, URZ, 0x4, UR10 ;  /* 0x000000043f0a7899 */ /* 0x000fe2000801160a */
[----:B------:R-:W-:Y:S02]  /*1770*/  CS2R R42, SRZ ;  /* 0x00000000002a7805 */ /* 0x000fe4000001ff00 */
[----:B------:R-:W-:Y:S01]  /*1780*/  CS2R R44, SRZ ;  /* 0x00000000002c7805 */ /* 0x000fe2000001ff00 */
[----:B------:R1:W-:Y:S01]  /*1790*/  STL [R1+0x14], RZ ;  /* 0x000014ff01007387 */ /* 0x0003e20000100800 */
[----:B------:R-:W-:Y:S01]  /*17a0*/  ULOP3.LUT UR15, UR10, 0x3fff, URZ, 0xc0, !UPT ;  /* 0x00003fff0a0f7892 */ /* 0x000fe2000f8ec03f */
        /* <DEDUP_REMOVED lines=18> */
[----:B------:R1:W-:Y:S01]  /*18d0*/  STL [R1], RZ ;  /* 0x000000ff01007387 */ /* 0x0003e20000100800 */
[----:B------:R-:W-:-:S02]  /*18e0*/  CS2R R74, SRZ ;  /* 0x00000000004a7805 */ /* 0x000fc4000001ff00 */
[----:B------:R-:W-:Y:S02]  /*18f0*/  CS2R R76, SRZ ;  /* 0x00000000004c7805 */ /* 0x000fe4000001ff00 */
[----:B------:R-:W-:Y:S02]  /*1900*/  CS2R R78, SRZ ;  /* 0x00000000004e7805 */ /* 0x000fe4000001ff00 */
[----:B------:R-:W-:Y:S02]  /*1910*/  CS2R R80, SRZ ;  /* 0x0000000000507805 */ /* 0x000fe4000001ff00 */
[----:B------:R-:W-:Y:S02]  /*1920*/  CS2R R82, SRZ ;  /* 0x0000000000527805 */ /* 0x000fe4000001ff00 */
[----:B------:R-:W-:Y:S02]  /*1930*/  CS2R R84, SRZ ;  /* 0x0000000000547805 */ /* 0x000fe4000001ff00 */
        /* <DEDUP_REMOVED lines=32> */
[----:B------:R-:W-:Y:S01]  /*1b40*/  CS2R R150, SRZ ;  /* 0x0000000000967805 */ /* 0x000fe2000001ff00 */
[----:B-1----:R-:W-:Y:S06]  /*1b50*/  @!P0 BRA `(.L_x_14) ;  /* 0x0000001000688947 */ /* 0x002fec0003800000 */
[----:B------:R-:W-:-:S06]  /*1b60*/  UISETP.NE.AND UP0, UPT, UR21, 0x3, UPT ;  /* 0x000000031500788c */ /* 0x000fcc000bf05270 */
[----:B------:R-:W-:-:S13]  /*1b70*/  PLOP3.LUT P1, PT, PT, PT, UP0, 0x80, 0x0 ;  /* 0x000000000000781c */ /* 0x000fda0003f2f008 */
[----:B------:R-:W-:Y:S05]  /*1b80*/  @!P1 BRA `(.L_x_15) ;  /* 0x0000000000049947 */ /* 0x000fea0003800000 */
[----:B------:R-:W-:Y:S01]  /*1b90*/  BPT.TRAP 0x1 ;  /* 0x000000040000795c */ /* 0x000fe20000300000 */
.L_x_15:
[----:B------:R-:W-:Y:S01]  /*1ba0*/  ULEA UR6, UR5, UR14, 0x3 ;  /* 0x0000000e05067291 */ /* 0x000fe2000f8e183f */
[----:B------:R-:W-:-:S05]  /*1bb0*/  IMAD.U32 R0, RZ, RZ, UR4 ;  /* 0x00000004ff007e24 */ /* 0x000fca000f8e00ff */
[----:B------:R-:W-:-:S04]  /*1bc0*/  SHF.L.U32 R0, R0, 0x1f, RZ ;  /* 0x0000001f00007819 */ /* 0x000fc800000006ff */
[----:B------:R0:W1:Y:S01]  /*1bd0*/  SYNCS.PHASECHK.TRANS64.TRYWAIT P0, [UR6], R0 ;  /* 0x00000000ff0075a7 */ /* 0x0000620008000146 */
[----:B------:R-:W-:Y:S05]  /*1be0*/  @!P1 BRA `(.L_x_16) ;  /* 0x0000000000049947 */ /* 0x000fea0003800000 */
[----:B------:R-:W-:Y:S01]  /*1bf0*/  BPT.TRAP 0x1 ;  /* 0x000000040000795c */ /* 0x000fe20000300000 */
.L_x_16:
[----:B-1----:R-:W-:Y:S05]  /*1c00*/  @P0 BRA `(.L_x_17) ;  /* 0x0000000000080947 */ /* 0x002fea0003800000 */
[----:B------:R-:W1:Y:S02]  /*1c10*/  SYNCS.PHASECHK.TRANS64.TRYWAIT P0, [UR6], R0 ;  /* 0x00000000ff0075a7 */ /* 0x000e640008000146 */
[----:B-1----:R-:W-:Y:S05]  /*1c20*/  @!P0 BRA `(.L_x_18) ;  /* 0x000000e400b48947 */ /* 0x002fea0003800000 */
.L_x_17:
[----:B------:R-:W-:Y:S01]  /*1c30*/  UIADD3 UR6, UR14, 0x12180, URZ ;  /* 0x000121800e067890 */ /* 0x000fe2000fffe03f */
[----:B------:R-:W-:Y:S01]  /*1c40*/  WARPGROUP.ARRIVE ;  /* 0x00000000000079c5 */ /* 0x000fe20000000000 */
[----:B------:R-:W-:Y:S01]  /*1c50*/  ULOP3.LUT UR8, UR15, 0x10000, URZ, 0xfc, !UPT ;  /* 0x000100000f087892 */ /* 0x000fe2000f8efc3f */
[----:B------:R2:W-:Y:S01]  /*1c60*/  STL [R1+0x74], RZ ;  /* 0x000074ff01007387 */ /* 0x0005e20000100800 */
[----:B------:R-:W-:Y:S01]  /*1c70*/  USHF.R.U32.HI UR6, URZ, 0x4, UR6 ;  /* 0x000000043f067899 */ /* 0x000fe20008011606 */
[----:B01----:R-:W-:Y:S01]  /*1c80*/  IMAD.MOV.U32 R0, RZ, RZ, RZ ;  /* 0x000000ffff007224 */ /* 0x003fe200078e00ff */
[----:B------:R-:W-:Y:S01]  /*1c90*/  ULEA UR8, UR5, UR8, 0x9 ;  /* 0x0000000805087291 */ /* 0x000fe2000f8e483f */
[----:B------:R2:W-:Y:S01]  /*1ca0*/  STL [R1+0x70], RZ ;  /* 0x000070ff01007387 */ /* 0x0005e20000100800 */
[----:B------:R-:W-:Y:S01]  /*1cb0*/  ULOP3.LUT UR6, UR6, 0x3fff, URZ, 0xc0, !UPT ;  /* 0x00003fff06067892 */ /* 0x000fe2000f8ec03f */
[----:B------:R-:W-:Y:S01]  /*1cc0*/  CS2R R2, SRZ ;  /* 0x0000000000027805 */ /* 0x000fe2000001ff00 */
[----:B------:R-:W-:Y:S01]  /*1cd0*/  UMOV UR9, 0x80000020 ;  /* 0x8000002000097882 */ /* 0x000fe20000000000 */
[----:B------:R-:W-:Y:S01]  /*1ce0*/  UMOV UR11, 0x80000020 ;  /* 0x80000020000b7882 */ /* 0x000fe20000000000 */
[----:B------:R-:W-:Y:S01]  /*1cf0*/  ULOP3.LUT UR6, UR6, 0x10000, URZ, 0xfc, !UPT ;  /* 0x0001000006067892 */ /* 0x000fe2000f8efc3f */
[----:B------:R2:W-:Y:S01]  /*1d00*/  STL [R1+0x6c], RZ ;  /* 0x00006cff01007387 */ /* 0x0005e20000100800 */
[----:B------:R-:W-:Y:S01]  /*1d10*/  ULDC UR7, c[0x0][0x50c] ;  /* 0x0001430000077ab9 */ /* 0x000fe20000000800 */
[----:B------:R-:W-:Y:S01]  /*1d20*/  CS2R R4, SRZ ;  /* 0x0000000000047805 */ /* 0x000fe2000001ff00 */
[----:B------:R-:W-:Y:S01]  /*1d30*/  ULEA UR10, UR5, UR6, 0xa ;  /* 0x00000006050a7291 */ /* 0x000fe2000f8e503f */
[----:B------:R2:W-:Y:S01]  /*1d40*/  STL [R1+0x68], RZ ;  /* 0x000068ff01007387 */ /* 0x0005e20000100800 */
[----:B------:R-:W-:Y:S01]  /*1d50*/  UISETP.NE.AND UP0, UPT, UR7, 0x2, UPT ;  /* 0x000000020700788c */ /* 0x000fe2000bf05270 */
[----:B------:R-:W-:Y:S01]  /*1d60*/  CS2R R6, SRZ ;  /* 0x0000000000067805 */ /* 0x000fe2000001ff00 */
[----:B------:R-:W-:Y:S01]  /*1d70*/  UMOV UR6, 0x2 ;  /* 0x0000000200067882 */ /* 0x000fe20000000000 */
[----:B------:R2:W-:Y:S01]  /*1d80*/  STL [R1+0x64], RZ ;  /* 0x000064ff01007387 */ /* 0x0005e20000100800 */
[----:B------:R-:W-:Y:S01]  /*1d90*/  USEL UR7, URZ, 0x1, UP0 ;  /* 0x000000013f077887 */ /* 0x000fe20008000000 */
[----:B------:R-:W-:-:S02]  /*1da0*/  CS2R R8, SRZ ;  /* 0x0000000000087805 */ /* 0x000fc4000001ff00 */
[----:B------:R-:W-:Y:S01]  /*1db0*/  CS2R R10, SRZ ;  /* 0x00000000000a7805 */ /* 0x000fe2000001ff00 */
[----:B------:R-:W-:Y:S01]  /*1dc0*/  QGMMA.64x256x32.F32.E4M3.E4M3 R24, gdesc[UR8], RZ, !UPT ;  /* 0x03e00000081879f3 */ /* 0x000fe2000c7008ff */
[----:B------:R2:W-:Y:S01]  /*1dd0*/  STL [R1+0x60], RZ ;  /* 0x000060ff01007387 */ /* 0x0005e20000100800 */
[----:B------:R-:W-:Y:S01]  /*1de0*/  UIADD3 UR8, UR8, 0x2, URZ ;  /* 0x0000000208087890 */ /* 0x000fe2000fffe03f */
[----:B------:R-:W-:Y:S01]  /*1df0*/  ISETP.NE.AND P0, PT, RZ, UR7, PT ;  /* 0x00000007ff007c0c */ /* 0x000fe2000bf05270 */
[----:B------:R-:W-:Y:S01]  /*1e00*/  UIADD3 UR10, UR10, 0x2, URZ ;  /* 0x000000020a0a7890 */ /* 0x000fe2000fffe03f */
[----:B------:R2:W-:Y:S01]  /*1e10*/  STL [R1+0x5c], RZ ;  /* 0x00005cff01007387 */ /* 0x0005e20000100800 */
[----:B------:R-:W-:Y:S01]  /*1e20*/  UMOV UR9, 0x80000020 ;  /* 0x8000002000097882 */ /* 0x000fe20000000000 */
[----:B------:R-:W-:Y:S01]  /*1e30*/  UMOV UR11, 0x80000020 ;  /* 0x80000020000b7882 */ /* 0x000fe20000000000 */
        /* <DEDUP_REMOVED lines=58> */
[----:B------:R-:W-:-:S03]  /*21e0*/  IMAD.MOV.U32 R226, RZ, RZ, RZ ;  /* 0x000000ffffe27224 */ /* 0x000fc600078e00ff */
[----:B------:R2:W-:Y:S04]  /*21f0*/  STL [R1+0x1c], RZ ;  /* 0x00001cff01007387 */ /* 0x0005e80000100800 */
[----:B------:R2:W-:Y:S04]  /*2200*/  STL [R1+0x18], RZ ;  /* 0x000018ff01007387 */ /* 0x0005e80000100800 */
[----:B------:R2:W-:Y:S04]  /*2210*/  STL [R1+0x14], RZ ;  /* 0x000014ff01007387 */ /* 0x0005e80000100800 */
[----:B------:R2:W-:Y:S04]  /*2220*/  STL [R1+0x10], RZ ;  /* 0x000010ff01007387 */ /* 0x0005e80000100800 */
[----:B------:R2:W-:Y:S04]  /*2230*/  STL [R1+0xc], RZ ;  /* 0x00000cff01007387 */ /* 0x0005e80000100800 */
[----:B------:R2:W-:Y:S04]  /*2240*/  STL [R1+0x8], RZ ;  /* 0x000008ff01007387 */ /* 0x0005e80000100800 */
[----:B------:R2:W-:Y:S04]  /*2250*/  STL [R1+0x4], RZ ;  /* 0x000004ff01007387 */ /* 0x0005e80000100800 */
[----:B------:R2:W-:Y:S01]  /*2260*/  STL [R1], RZ ;  /* 0x000000ff01007387 */ /* 0x0005e20000100800 */
[----:B------:R-:W-:Y:S01]  /*2270*/  QGMMA.64x256x32.F32.E4M3.E4M3 R24, gdesc[UR8], R24, gsb0 ;  /* 0x03e00000081879f3 */ /* 0x000fe20008000818 */
[----:B------:R-:W-:Y:S05]  /*2280*/  @!P0 BRA `(.L_x_19) ;  /* 0x0000000800808947 */ /* 0x000fea0003800000 */
[----:B------:R-:W-:Y:S02]  /*2290*/  WARPGROUP.DEPBAR.LE gsb0, 0x0 ;  /* 0x00008000000079c5 */ /* 0x000fe40000010000 */
[----:B------:R-:W-:-:S01]  /*22a0*/  FADD R227, RZ, R122 ;  /* 0x0000007affe37221 */ /* 0x000fc20000000000 */
[----:B------:R-:W-:Y:S01]  /*22b0*/  FADD R226, RZ, R24 ;  /* 0x00000018ffe27221 */ /* 0x000fe20000000000 */
[----:B------:R-:W-:-:S01]  /*22c0*/  FADD R225, RZ, R25 ;  /* 0x00000019ffe17221 */ /* 0x000fc20000000000 */
[----:B------:R-:W-:Y:S01]  /*22d0*/  FADD R224, RZ, R26 ;  /* 0x0000001affe07221 */ /* 0x000fe20000000000 */
[----:B------:R-:W-:-:S01]  /*22e0*/  FADD R223, RZ, R27 ;  /* 0x0000001bffdf7221 */ /* 0x000fc20000000000 */
[----:B------:R0:W-:Y:S01]  /*22f0*/  STL [R1], R227 ;  /* 0x000000e301007387 */ /* 0x0001e20000100800 */
[----:B------:R-:W-:-:S01]  /*2300*/  FADD R222, RZ, R28 ;  /* 0x0000001cffde7221 */ /* 0x000fc20000000000 */
[----:B------:R-:W-:Y:S01]  /*2310*/  FADD R221, RZ, R29 ;  /* 0x0000001dffdd7221 */ /* 0x000fe20000000000 */
[----:B------:R-:W-:-:S01]  /*2320*/  FADD R220, RZ, R30 ;  /* 0x0000001effdc7221 */ /* 0x000fc20000000000 */
[----:B------:R-:W-:Y:S01]  /*2330*/  FADD R219, RZ, R31 ;  /* 0x0000001fffdb7221 */ /* 0x000fe20000000000 */
[----:B------:R-:W-:-:S01]  /*2340*/  FADD R218, RZ, R32 ;  /* 0x00000020ffda7221 */ /* 0x000fc20000000000 */
[----:B------:R-:W-:Y:S01]  /*2350*/  FADD R217, RZ, R33 ;  /* 0x00000021ffd97221 */ /* 0x000fe20000000000 */
[----:B------:R-:W-:-:S01]  /*2360*/  FADD R216, RZ, R34 ;  /* 0x00000022ffd87221 */ /* 0x000fc20000000000 */
[----:B------:R-:W-:Y:S01]  /*2370*/  FADD R215, RZ, R35 ;  /* 0x00000023ffd77221 */ /* 0x000fe20000000000 */
[----:B------:R-:W-:-:S01]  /*2380*/  FADD R214, RZ, R36 ;  /* 0x00000024ffd67221 */ /* 0x000fc20000000000 */
[----:B0-----:R-:W-:Y:S01]  /*2390*/  FADD R227, RZ, R123 ;  /* 0x0000007bffe37221 */ /* 0x001fe20000000000 */
[----:B------:R-:W-:-:S01]  /*23a0*/  FADD R213, RZ, R37 ;  /* 0x00000025ffd57221 */ /* 0x000fc20000000000 */
[----:B------:R-:W-:Y:S01]  /*23b0*/  FADD R212, RZ, R38 ;  /* 0x00000026ffd47221 */ /* 0x000fe20000000000 */
[----:B------:R-:W-:-:S01]  /*23c0*/  FADD R211, RZ, R39 ;  /* 0x00000027ffd37221 */ /* 0x000fc20000000000 */
[----:B------:R-:W-:Y:S01]  /*23d0*/  FADD R210, RZ, R40 ;  /* 0x00000028ffd27221 */ /* 0x000fe20000000000 */
[----:B------:R0:W-:Y:S01]  /*23e0*/  STL [R1+0x4], R227 ;  /* 0x000004e301007387 */ /* 0x0001e20000100800 */
        /* <DEDUP_REMOVED lines=93> */
[----:B------:R-:W-:Y:S01]  /*29c0*/  UMOV UR6, URZ ;  /* 0x0000003f00067c82 */ /* 0x000fe20008000000 */
[----:B0-----:R-:W-:-:S05]  /*29d0*/  FADD R227, RZ, R130 ;  /* 0x00000082ffe37221 */ /* 0x001fca0000000000 */
[----:B------:R0:W-:Y:S02]  /*29e0*/  STL [R1+0x20], R227 ;  /* 0x000020e301007387 */ /* 0x0001e40000100800 */
        /* <DEDUP_REMOVED lines=42> */
.L_x_19:
[----:B------:R-:W-:-:S04]  /*2c90*/  UIADD3 UR18, UR5, 0x1, URZ ;  /* 0x0000000105127890 */ /* 0x000fc8000fffe03f */
[----:B------:R-:W-:-:S04]  /*2ca0*/  UISETP.NE.AND UP0, UPT, UR18, 0x9, UPT ;  /* 0x000000091200788c */ /* 0x000fc8000bf05270 */
[----:B------:R-:W-:Y:S02]  /*2cb0*/  USEL UR8, URZ, 0x1, UP0 ;  /* 0x000000013f087887 */ /* 0x000fe40008000000 */
[----:B------:R-:W-:Y:S02]  /*2cc0*/  USEL UR18, UR18, URZ, UP0 ;  /* 0x0000003f12127287 */ /* 0x000fe40008000000 */
[----:B------:R-:W-:-:S06]  /*2cd0*/  ULOP3.LUT UR8, UR4, UR8, URZ, 0x3c, !UPT ;  /* 0x0000000804087292 */ /* 0x000fcc000f8e3c3f */
[----:B0-----:R-:W-:Y:S01]  /*2ce0*/  IMAD.U32 R227, RZ, RZ, UR8 ;  /* 0x00000008ffe37e24 */ /* 0x001fe2000f8e00ff */
[----:B------:R-:W-:-:S06]  /*2cf0*/  UMOV UR8, 0x1 ;  /* 0x0000000100087882 */ /* 0x000fcc0000000000 */
.L_x_14:
[----:B------:R-:W-:-:S04]  /*2d00*/  UISETP.LT.AND UP0, UPT, UR12, 0x1, UPT ;  /* 0x000000010c00788c */ /* 0x000fc8000bf01270 */
[----:B------:R-:W-:-:S04]  /*2d10*/  USEL UR9, UR12, 0x1, UP0 ;  /* 0x000000010c097887 */ /* 0x000fc80008000000 */
[----:B------:R-:W-:-:S04]  /*2d20*/  UIADD3 UR9, UR12, -UR9, URZ ;  /* 0x800000090c097290 */ /* 0x000fc8000fffe03f */
[----:B------:R-:W-:-:S06]  /*2d30*/  UISETP.GE.AND UP0, UPT, UR9, 0x1, UPT ;  /* 0x000000010900788c */ /* 0x000fcc000bf06270 */
[----:B------:R-:W-:-:S13]  /*2d40*/  PLOP3.LUT P0, PT, PT, PT, UP0, 0x80, 0x0 ;  /* 0x000000000000781c */ /* 0x000fda0003f0f008 */
[----:B------:R-:W-:Y:S05]  /*2d50*/  @!P0 BRA `(.L_x_20) ;  /* 0x0000001000848947 */ /* 0x000fea0003800000 */
[----:B------:R-:W-:Y:S01]  /*2d60*/  IMAD.U32 R228, RZ, RZ, UR9 ;  /* 0x00000009ffe47e24 */ /* 0x000fe2000f8e00ff */
[----:B------:R-:W-:Y:S01]  /*2d70*/  UMOV UR23, UR5 ;  /* 0x0000000500177c82 */ /* 0x000fe20008000000 */
[----:B------:R-:W-:-:S05]  /*2d80*/  ULDC UR24, c[0x0][0x50c] ;  /* 0x0001430000187ab9 */ /* 0x000fca0000000800 */
.L_x_28:
[----:B------:R-:W-:-:S06]  /*2d90*/  UISETP.NE.AND UP0, UPT, UR21, 0x3, UPT ;  /* 0x000000031500788c */ /* 0x000fcc000bf05270 */
[----:B------:R-:W-:-:S13]  /*2da0*/  PLOP3.LUT P1, PT, PT, PT, UP0, 0x80, 0x0 ;  /* 0x000000000000781c */ /* 0x000fda0003f2f008 */
[----:B01----:R-:W-:Y:S05]  /*2db0*/  @!P1 BRA `(.L_x_21) ;  /* 0x0000000000049947 */ /* 0x003fea0003800000 */
[----:B------:R-:W-:Y:S01]  /*2dc0*/  BPT.TRAP 0x1 ;  /* 0x000000040000795c */ /* 0x000fe20000300000 */
.L_x_21:
[----:B------:R-:W0:Y:S01]  /*2dd0*/  S2UR UR9, SR_CgaCtaId ;  /* 0x00000000000979c3 */ /* 0x000e220000008800 */
[----:B------:R-:W-:Y:S01]  /*2de0*/  UMOV UR14, 0x400 ;  /* 0x00000400000e7882 */ /* 0x000fe20000000000 */
[----:B------:R-:W-:Y:S01]  /*2df0*/  SHF.L.U32 R229, R227, 0x1f, RZ ;  /* 0x0000001fe3e57819 */ /* 0x000fe200000006ff */
[----:B0-----:R-:W-:-:S04]  /*2e00*/  ULEA UR14, UR9, UR14, 0x18 ;  /* 0x0000000e090e7291 */ /* 0x001fc8000f8ec03f */
[----:B------:R-:W-:-:S09]  /*2e10*/  ULEA UR9, UR18, UR14, 0x3 ;  /* 0x0000000e12097291 */ /* 0x000fd2000f8e183f */
[----:B------:R0:W1:Y:S01]  /*2e20*/  SYNCS.PHASECHK.TRANS64.TRYWAIT P0, [UR9], R229 ;  /* 0x000000e5ff0075a7 */ /* 0x0000620008000149 */
[----:B------:R-:W-:Y:S05]  /*2e30*/  @!P1 BRA `(.L_x_22) ;  /* 0x0000000000049947 */ /* 0x000fea0003800000 */
[----:B------:R-:W-:Y:S01]  /*2e40*/  BPT.TRAP 0x1 ;  /* 0x000000040000795c */ /* 0x000fe20000300000 */
.L_x_22:
[----:B-1----:R-:W-:Y:S05]  /*2e50*/  @P0 BRA `(.L_x_23) ;  /* 0x0000000000080947 */ /* 0x002fea0003800000 */
[----:B------:R-:W1:Y:S02]  /*2e60*/  SYNCS.PHASECHK.TRANS64.TRYWAIT P0, [UR9], R229 ;  /* 0x000000e5ff0075a7 */ /* 0x000e640008000149 */
[----:B-1----:R-:W-:Y:S05]  /*2e70*/  @!P0 BRA `(.L_x_24) ;  /* 0x000000d400388947 */ /* 0x002fea0003800000 */
.L_x_23:
[----:B------:R-:W-:Y:S01]  /*2e80*/  UIADD3 UR9, UR14, 0x12180, URZ ;  /* 0x000121800e097890 */ /* 0x000fe2000fffe03f */
[----:B------:R-:W-:Y:S01]  /*2e90*/  WARPGROUP.ARRIVE ;  /* 0x00000000000079c5 */ /* 0x000fe20000000000 */
[----:B------:R-:W-:Y:S02]  /*2ea0*/  UISETP.NE.AND UP0, UPT, UR7, URZ, UPT ;  /* 0x0000003f0700728c */ /* 0x000fe4000bf05270 */
[----:B------:R-:W-:Y:S02]  /*2eb0*/  USHF.R.U32.HI UR9, URZ, 0x4, UR9 ;  /* 0x000000043f097899 */ /* 0x000fe40008011609 */
[----:B------:R-:W-:Y:S02]  /*2ec0*/  USEL UR8, UR8, URZ, !UP0 ;  /* 0x0000003f08087287 */ /* 0x000fe4000c000000 */
[----:B------:R-:W-:Y:S02]  /*2ed0*/  ULOP3.LUT UR9, UR9, 0x3fff, URZ, 0xc0, !UPT ;  /* 0x00003fff09097892 */ /* 0x000fe4000f8ec03f */
[----:B------:R-:W-:-:S02]  /*2ee0*/  ULOP3.LUT UR7, UR15, 0x10000, URZ, 0xfc, !UPT ;  /* 0x000100000f077892 */ /* 0x000fc4000f8efc3f */
[----:B------:R-:W-:Y:S02]  /*2ef0*/  ULOP3.LUT UR9, UR9, 0x10000, URZ, 0xfc, !UPT ;  /* 0x0001000009097892 */ /* 0x000fe4000f8efc3f */
[----:B------:R-:W-:Y:S02]  /*2f00*/  UISETP.NE.U32.AND UP0, UPT, UR8, URZ, UPT ;  /* 0x0000003f0800728c */ /* 0x000fe4000bf05070 */
[----:B------:R-:W-:Y:S02]  /*2f10*/  ULEA UR8, UR18, UR7, 0x9 ;  /* 0x0000000712087291 */ /* 0x000fe4000f8e483f */
[----:B------:R-:W-:Y:S01]  /*2f20*/  ULEA UR10, UR18, UR9, 0xa ;  /* 0x00000009120a7291 */ /* 0x000fe2000f8e503f */
[----:B------:R-:W-:Y:S02]  /*2f30*/  UMOV UR11, 0x80000020 ;  /* 0x80000020000b7882 */ /* 0x000fe40000000000 */
[----:B------:R-:W-:Y:S01]  /*2f40*/  UMOV UR9, 0x80000020 ;  /* 0x8000002000097882 */ /* 0x000fe20000000000 */
[----:B------:R-:W-:-:S05]  /*2f50*/  UIADD3 UR6, UR6, 0x2, URZ ;  /* 0x0000000206067890 */ /* 0x000fca000fffe03f */
[----:B------:R-:W-:Y:S01]  /*2f60*/  QGMMA.64x256x32.F32.E4M3.E4M3 R24, gdesc[UR8], R24, UP0 ;  /* 0x03e00000081879f3 */ /* 0x000fe2000bf00818 */
[----:B------:R-:W-:Y:S02]  /*2f70*/  UIADD3 UR8, UR8, 0x2, URZ ;  /* 0x0000000208087890 */ /* 0x000fe4000fffe03f */
[----:B------:R-:W-:Y:S01]  /*2f80*/  UIADD3 UR10, UR10, 0x2, URZ ;  /* 0x000000020a0a7890 */ /* 0x000fe2000fffe03f */
[----:B------:R-:W-:Y:S01]  /*2f90*/  UMOV UR9, 0x80000020 ;  /* 0x8000002000097882 */ /* 0x000fe20000000000 */
[----:B------:R-:W-:Y:S01]  /*2fa0*/  UMOV UR11, 0x80000020 ;  /* 0x80000020000b7882 */ /* 0x000fe20000000000 */
[----:B------:R-:W-:-:S04]  /*2fb0*/  UISETP.NE.AND UP0, UPT, UR6, UR24, UPT ;  /* 0x000000180600728c */ /* 0x000fc8000bf05270 */
[----:B------:R-:W-:-:S06]  /*2fc0*/  USEL UR7, URZ, 0x1, UP0 ;  /* 0x000000013f077887 */ /* 0x000fcc0008000000 */
[----:B------:R-:W-:-:S12]  /*2fd0*/  ISETP.NE.AND P0, PT, RZ, UR7, PT ;  /* 0x00000007ff007c0c */ /* 0x000fd8000bf05270 */
[----:B------:R-:W-:Y:S03]  /*2fe0*/  QGMMA.64x256x32.F32.E4M3.E4M3 R24, gdesc[UR8], R24, gsb0 ;  /* 0x03e00000081879f3 */ /* 0x000fe60008000818 */
[----:B------:R-:W-:Y:S02]  /*2ff0*/  WARPGROUP.DEPBAR.LE gsb0, 0x1 ;  /* 0x00008000000079c5 */ /* 0x000fe40000010100 */
[----:B------:R-:W-:Y:S05]  /*3000*/  @!P0 BRA `(.L_x_25) ;  /* 0x0000000c00808947 */ /* 0x000fea0003800000 */
[----:B------:R-:W-:Y:S02]  /*3010*/  WARPGROUP.DEPBAR.LE gsb0, 0x0 ;  /* 0x00008000000079c5 */ /* 0x000fe40000010000 */
[----:B------:R-:W-:-:S01]  /*3020*/  FADD R226, R24, R226 ;  /* 0x000000e218e27221 */ /* 0x000fc20000000000 */
[----:B------:R-:W-:Y:S01]  /*3030*/  FADD R225, R25, R225 ;  /* 0x000000e119e17221 */ /* 0x000fe20000000000 */
[----:B------:R1:W-:Y:S01]  /*3040*/  STL [R1+0x88], R227 ;  /* 0x000088e301007387 */ /* 0x0003e20000100800 */
[----:B------:R-:W-:-:S01]  /*3050*/  FADD R224, R26, R224 ;  /* 0x000000e01ae07221 */ /* 0x000fc20000000000 */
[----:B------:R-:W-:Y:S01]  /*3060*/  FADD R223, R27, R223 ;  /* 0x000000df1bdf7221 */ /* 0x000fe20000000000 */
[----:B------:R-:W-:-:S01]  /*3070*/  FADD R222, R28, R222 ;  /* 0x000000de1cde7221 */ /* 0x000fc20000000000 */
[----:B------:R-:W-:Y:S01]  /*3080*/  FADD R221, R29, R221 ;  /* 0x000000dd1ddd7221 */ /* 0x000fe20000000000 */
[----:B-1----:R-:W3:Y:S04]  /*3090*/  LDL.LU R227, [R1+0x30] ;  /* 0x0000300001e37983 */ /* 0x002ee80000300800 */
[----:B------:R1:W-:Y:S01]  /*30a0*/  STL [R1+0x8c], R226 ;  /* 0x00008ce201007387 */ /* 0x0003e20000100800 */
[----:B------:R-:W-:-:S01]  /*30b0*/  FADD R220, R30, R220 ;  /* 0x000000dc1edc7221 */ /* 0x000fc20000000000 */
[----:B------:R-:W-:-:S02]  /*30c0*/  FADD R219, R31, R219 ;  /* 0x000000db1fdb7221 */ /* 0x000fc40000000000 */
[----:B-1----:R-:W4:Y:S04]  /*30d0*/  LDL.LU R226, [R1+0x2c] ;  /* 0x00002c0001e27983 */ /* 0x002f280000300800 */
[----:B------:R1:W-:Y:S01]  /*30e0*/  STL [R1+0x90], R225 ;  /* 0x000090e101007387 */ /* 0x0003e20000100800 */
[----:B------:R-:W-:-:S03]  /*30f0*/  FADD R218, R32, R218 ;  /* 0x000000da20da7221 */ /* 0x000fc60000000000 */
[----:B-1----:R-:W2:Y:S04]  /*3100*/  LDL.LU R225, [R1+0x28] ;  /* 0x0000280001e17983 */ /* 0x002ea80000300800 */
        /* <DEDUP_REMOVED lines=9> */
[----:B------:R1:W-:Y:S04]  /*31a0*/  STL [R1+0xa0], R221 ;  /* 0x0000a0dd01007387 */ /* 0x0003e80000100800 */
        /* <DEDUP_REMOVED lines=12> */
[----:B-1----:R-:W2:Y:S01]  /*3270*/  LDL.LU R215, [R1] ;  /* 0x0000000001d77983 */ /* 0x002ea20000300800 */
[----:B------:R-:W-:-:S01]  /*3280*/  FADD R214, R36, R214 ;  /* 0x000000d624d67221 */ /* 0x000fc20000000000 */
[----:B------:R-:W-:Y:S01]  /*3290*/  FADD R213, R37, R213 ;  /* 0x000000d525d57221 */ /* 0x000fe20000000000 */
[----:B------:R-:W-:-:S01]  /*32a0*/  FADD R212, R38, R212 ;  /* 0x000000d426d47221 */ /* 0x000fc20000000000 */
[----:B------:R-:W-:Y:S01]  /*32b0*/  FADD R211, R39, R211 ;  /* 0x000000d327d37221 */ /* 0x000fe20000000000 */
[----:B------:R-:W-:-:S01]  /*32c0*/  FADD R210, R40, R210 ;  /* 0x000000d228d27221 */ /* 0x000fc20000000000 */
[----:B------:R-:W-:Y:S01]  /*32d0*/  STL [R1+0xbc], R214 ;  /* 0x0000bcd601007387 */ /* 0x000fe20000100800 */
        /* <DEDUP_REMOVED lines=11> */
[----:B------:R1:W-:Y:S01]  /*3390*/  STL [R1+0xc8], R211 ;  /* 0x0000c8d301007387 */ /* 0x0003e20000100800 */
[----:B------:R-:W-:-:S01]  /*33a0*/  FADD R200, R50, R200 ;  /* 0x000000c832c87221 */ /* 0x000fc20000000000 */
[----:B------:R-:W-:Y:S01]  /*33b0*/  FADD R199, R51, R199 ;  /* 0x000000c733c77221 */ /* 0x000fe20000000000 */
        /* <DEDUP_REMOVED lines=69> */
[----:B-----5:R-:W-:Y:S01]  /*3810*/  FADD R0, R121, R0 ;  /* 0x0000000079007221 */ /* 0x020fe20000000000 */
[----:B---3--:R-:W-:-:S01]  /*3820*/  FADD R227, R134, R227 ;  /* 0x000000e386e37221 */ /* 0x008fc20000000000 */
[----:B----4-:R-:W-:Y:S01]  /*3830*/  FADD R226, R133, R226 ;  /* 0x000000e285e27221 */ /* 0x010fe20000000000 */
[----:B--2---:R-:W-:-:S01]  /*3840*/  FADD R225, R132, R225 ;  /* 0x000000e184e17221 */ /* 0x004fc20000000000 */
        /* <DEDUP_REMOVED lines=9> */
[----:B------:R-:W-:-:S05]  /*38e0*/  FADD R215, R122, R215 ;  /* 0x000000d77ad77221 */ /* 0x000fca0000000000 */
[----:B------:R2:W-:Y:S04]  /*38f0*/  STL [R1], R215 ;  /* 0x000000d701007387 */ /* 0x0005e80000100800 */
[----:B------:R3:W-:Y:S04]  /*3900*/  STL [R1+0x4], R216 ;  /* 0x000004d801007387 */ /* 0x0007e80000100800 */
        /* <DEDUP_REMOVED lines=8> */
[----:B-1----:R-:W4:Y:S04]  /*3990*/  LDL.LU R211, [R1+0x34] ;  /* 0x0000340001d37983 */ /* 0x002f280000300800 */
[----:B------:R1:W-:Y:S04]  /*39a0*/  STL [R1+0x28], R225 ;  /* 0x000028e101007387 */ /* 0x0003e80000100800 */
[----:B------:R-:W4:Y:S04]  /*39b0*/  LDL.LU R212, [R1+0x38] ;  /* 0x0000380001d47983 */ /* 0x000f280000300800 */
[----:B------:R1:W-:Y:S04]  /*39c0*/  STL [R1+0x2c], R226 ;  /* 0x00002ce201007387 */ /* 0x0003e80000100800 */
[----:B------:R-:W4:Y:S04]  /*39d0*/  LDL.LU R213, [R1+0x3c] ;  /* 0x00003c0001d57983 */ /* 0x000f280000300800 */
[----:B------:R1:W-:Y:S04]  /*39e0*/  STL [R1+0x30], R227 ;  /* 0x000030e301007387 */ /* 0x0003e80000100800 */
[----:B------:R-:W4:Y:S04]  /*39f0*/  LDL.LU R214, [R1+0x40] ;  /* 0x0000400001d67983 */ /* 0x000f280000300800 */
[----:B--2---:R-:W2:Y:S04]  /*3a00*/  LDL.LU R215, [R1+0x44] ;  /* 0x0000440001d77983 */ /* 0x004ea80000300800 */
[----:B---3--:R-:W3:Y:S04]  /*3a10*/  LDL.LU R216, [R1+0x48] ;  /* 0x0000480001d87983 */ /* 0x008ee80000300800 */
[----:B----4-:R-:W4:Y:S04]  /*3a20*/  LDL.LU R217, [R1+0x4c] ;  /* 0x00004c0001d97983 */ /* 0x010f280000300800 */
[----:B0-----:R-:W4:Y:S04]  /*3a30*/  LDL.LU R218, [R1+0x50] ;  /* 0x0000500001da7983 */ /* 0x001f280000300800 */
[----:B------:R-:W4:Y:S04]  /*3a40*/  LDL.LU R219, [R1+0x54] ;  /* 0x0000540001db7983 */ /* 0x000f280000300800 */
[----:B------:R-:W4:Y:S04]  /*3a50*/  LDL.LU R220, [R1+0x58] ;  /* 0x0000580001dc7983 */ /* 0x000f280000300800 */
[----:B------:R-:W4:Y:S04]  /*3a60*/  LDL.LU R221, [R1+0x5c] ;  /* 0x00005c0001dd7983 */ /* 0x000f280000300800 */
[----:B------:R-:W4:Y:S04]  /*3a70*/  LDL.LU R222, [R1+0x60] ;  /* 0x0000600001de7983 */ /* 0x000f280000300800 */
[----:B------:R-:W4:Y:S04]  /*3a80*/  LDL.LU R223, [R1+0x64] ;  /* 0x0000640001df7983 */ /* 0x000f280000300800 */
[----:B------:R-:W4:Y:S04]  /*3a90*/  LDL.LU R224, [R1+0x68] ;  /* 0x0000680001e07983 */ /* 0x000f280000300800 */
[----:B-1----:R-:W4:Y:S04]  /*3aa0*/  LDL.LU R225, [R1+0x6c] ;  /* 0x00006c0001e17983 */ /* 0x002f280000300800 */
[----:B------:R-:W4:Y:S04]  /*3ab0*/  LDL.LU R226, [R1+0x70] ;  /* 0x0000700001e27983 */ /* 0x000f280000300800 */
[----:B------:R-:W4:Y:S01]  /*3ac0*/  LDL.LU R227, [R1+0x74] ;  /* 0x0000740001e37983 */ /* 0x000f220000300800 */
[----:B------:R-:W-:-:S05]  /*3ad0*/  FADD R211, R135, R211 ;  /* 0x000000d387d37221 */ /* 0x000fca0000000000 */
[----:B------:R0:W-:Y:S01]  /*3ae0*/  STL [R1+0x34], R211 ;  /* 0x000034d301007387 */ /* 0x0001e20000100800 */
[----:B------:R-:W-:-:S03]  /*3af0*/  FADD R212, R136, R212 ;  /* 0x000000d488d47221 */ /* 0x000fc60000000000 */
[----:B0-----:R1:W5:Y:S01]  /*3b00*/  LDL.LU R211, [R1+0xc8] ;  /* 0x0000c80001d37983 */ /* 0x0013620000300800 */
[----:B------:R-:W-:-:S03]  /*3b10*/  FADD R213, R137, R213 ;  /* 0x000000d589d57221 */ /* 0x000fc60000000000 */
[----:B------:R0:W-:Y:S01]  /*3b20*/  STL [R1+0x38], R212 ;  /* 0x000038d401007387 */ /* 0x0001e20000100800 */
[----:B------:R-:W-:-:S01]  /*3b30*/  FADD R214, R138, R214 ;  /* 0x000000d68ad67221 */ /* 0x000fc20000000000 */
[----:B--2---:R-:W-:Y:S02]  /*3b40*/  FADD R215, R139, R215 ;  /* 0x000000d78bd77221 */ /* 0x004fe40000000000 */
[----:B0-----:R1:W5:Y:S01]  /*3b50*/  LDL.LU R212, [R1+0xc4] ;  /* 0x0000c40001d47983 */ /* 0x0013620000300800 */
[----:B---3--:R-:W-:-:S03]  /*3b60*/  FADD R216, R140, R216 ;  /* 0x000000d88cd87221 */ /* 0x008fc60000000000 */
[----:B------:R0:W-:Y:S01]  /*3b70*/  STL [R1+0x3c], R213 ;  /* 0x00003cd501007387 */ /* 0x0001e20000100800 */
[----:B----4-:R-:W-:-:S03]  /*3b80*/  FADD R217, R141, R217 ;  /* 0x000000d98dd97221 */ /* 0x010fc60000000000 */
[----:B0-----:R1:W5:Y:S01]  /*3b90*/  LDL.LU R213, [R1+0xc0] ;  /* 0x0000c00001d57983 */ /* 0x0013620000300800 */
[----:B------:R-:W-:-:S03]  /*3ba0*/  FADD R218, R142, R218 ;  /* 0x000000da8eda7221 */ /* 0x000fc60000000000 */
[----:B------:R0:W-:Y:S01]  /*3bb0*/  STL [R1+0x40], R214 ;  /* 0x000040d601007387 */ /* 0x0001e20000100800 */
[----:B------:R-:W-:-:S01]  /*3bc0*/  FADD R219, R143, R219 ;  /* 0x000000db8fdb7221 */ /* 0x000fc20000000000 */
[----:B------:R-:W-:Y:S02]  /*3bd0*/  FADD R220, R144, R220 ;  /* 0x000000dc90dc7221 */ /* 0x000fe40000000000 */
[----:B0-----:R1:W5:Y:S04]  /*3be0*/  LDL.LU R214, [R1+0xbc] ;  /* 0x0000bc0001d67983 */ /* 0x0013680000300800 */
[----:B------:R0:W-:Y:S01]  /*3bf0*/  STL [R1+0x44], R215 ;  /* 0x000044d701007387 */ /* 0x0001e20000100800 */
[----:B------:R-:W-:-:S01]  /*3c00*/  FADD R221, R145, R221 ;  /* 0x000000dd91dd7221 */ /* 0x000fc20000000000 */
[----:B------:R-:W-:-:S02]  /*3c10*/  FADD R222, R146, R222 ;  /* 0x000000de92de7221 */ /* 0x000fc40000000000 */
[----:B0-----:R1:W5:Y:S04]  /*3c20*/  LDL.LU R215, [R1+0xb8] ;  /* 0x0000b80001d77983 */ /* 0x0013680000300800 */
[----:B------:R0:W-:Y:S01]  /*3c30*/  STL [R1+0x48], R216 ;  /* 0x000048d801007387 */ /* 0x0001e20000100800 */
[----:B------:R-:W-:-:S03]  /*3c40*/  FADD R223, R147, R223 ;  /* 0x000000df93df7221 */ /* 0x000fc60000000000 */
        /* <DEDUP_REMOVED lines=13> */
[----:B------:R0:W-:Y:S04]  /*3d20*/  STL [R1+0x5c], R221 ;  /* 0x00005cdd01007387 */ /* 0x0001e80000100800 */
        /* <DEDUP_REMOVED lines=12> */
[----:B0-----:R1:W5:Y:S01]  /*3df0*/  LDL.LU R227, [R1+0x88] ;  /* 0x0000880001e37983 */ /* 0x0013620000300800 */
[----:B------:R-:W-:-:S05]  /*3e00*/  UMOV UR6, URZ ;  /* 0x0000003f00067c82 */ /* 0x000fca0008000000 */
.L_x_25:
[----:B------:R-:W-:Y:S05]  /*3e10*/  @!P1 BRA `(.L_x_26) ;  /* 0x0000000000049947 */ /* 0x000fea0003800000 */
[----:B------:R-:W-:Y:S01]  /*3e20*/  BPT.TRAP 0x1 ;  /* 0x000000040000795c */ /* 0x000fe20000300000 */
.L_x_26:
[----:B------:R-:W-:Y:S02]  /*3e30*/  UISETP.GT.U32.AND UP0, UPT, UR13, 0x1, UPT ;  /* 0x000000010d00788c */ /* 0x000fe4000bf04070 */
[----:B------:R-:W-:-:S04]  /*3e40*/  ULEA UR8, UR23, UR14, 0x3 ;  /* 0x0000000e17087291 */ /* 0x000fc8000f8e183f */
[----:B------:R-:W-:Y:S01]  /*3e50*/  UIADD3 UR8, UR8, 0x48, URZ ;  /* 0x0000004808087890 */ /* 0x000fe2000fffe03f */
[----:B------:R-:W-:-:S03]  /*3e60*/  PLOP3.LUT P0, PT, PT, PT, UP0, 0x80, 0x0 ;  /* 0x000000000000781c */ /* 0x000fc60003f0f008 */
[----:B------:R-:W-:-:S09]  /*3e70*/  UPRMT UR8, URZ, 0x654, UR8 ;  /* 0x000006543f087896 */ /* 0x000fd20008000008 */
[----:B------:R-:W-:Y:S01]  /*3e80*/  SYNCS.ARRIVE.TRANS64.RED.A1T0 RZ, [UR8], RZ ;  /* 0x000000ffffff79a7 */ /* 0x000fe20008100408 */
[----:B------:R-:W-:Y:S05]  /*3e90*/  @P0 BRA `(.L_x_27) ;  /* 0x0000000000040947 */ /* 0x000fea0003800000 */
[----:B------:R-:W-:Y:S01]  /*3ea0*/  BPT.TRAP 0x1 ;  /* 0x000000040000795c */ /* 0x000fe20000300000 */
.L_x_27:
[----:B------:R-:W-:Y:S01]  /*3eb0*/  UIADD3 UR18, UR18, 0x1, URZ ;  /* 0x0000000112127890 */ /* 0x000fe2000fffe03f */
[C---:B------:R-:W-:Y:S01]  /*3ec0*/  ISETP.GT.AND P0, PT, R228.reuse, 0x1, PT ;  /* 0x00000001e400780c */ /* 0x040fe20003f04270 */
[----:B------:R-:W-:Y:S01]  /*3ed0*/  UIADD3 UR23, UR23, 0x1, URZ ;  /* 0x0000000117177890 */ /* 0x000fe2000fffe03f */
[----:B------:R-:W-:Y:S01]  /*3ee0*/  VIADD R228, R228, 0xffffffff ;  /* 0xffffffffe4e47836 */ /* 0x000fe20000000000 */
[----:B------:R-:W-:Y:S02]  /*3ef0*/  UISETP.NE.AND UP0, UPT, UR18, 0x9, UPT ;  /* 0x000000091200788c */ /* 0x000fe4000bf05270 */
[----:B------:R-:W-:Y:S02]  /*3f00*/  UISETP.NE.AND UP1, UPT, UR23, 0x9, UPT ;  /* 0x000000091700788c */ /* 0x000fe4000bf25270 */
[----:B------:R-:W-:Y:S02]  /*3f10*/  USEL UR8, URZ, 0x1, UP0 ;  /* 0x000000013f087887 */ /* 0x000fe40008000000 */
[----:B------:R-:W-:-:S02]  /*3f20*/  USEL UR18, UR18, URZ, UP0 ;  /* 0x0000003f12127287 */ /* 0x000fc40008000000 */
[----:B------:R-:W-:Y:S02]  /*3f30*/  USEL UR23, UR23, URZ, UP1 ;  /* 0x0000003f17177287 */ /* 0x000fe40008800000 */
[----:B-----5:R-:W-:Y:S01]  /*3f40*/  LOP3.LUT R227, R227, UR8, RZ, 0x3c, !PT ;  /* 0x00000008e3e37c12 */ /* 0x020fe2000f8e3cff */
[----:B------:R-:W-:Y:S01]  /*3f50*/  UMOV UR8, 0x1 ;  /* 0x0000000100087882 */ /* 0x000fe20000000000 */
[----:B------:R-:W-:Y:S08]  /*3f60*/  @P0 BRA `(.L_x_28) ;  /* 0xffffffec00880947 */ /* 0x000ff0000383ffff */
.L_x_20:
[----:B------:R-:W-:-:S04]  /*3f70*/  UISETP.NE.AND UP0, UPT, UR6, URZ, UPT ;  /* 0x0000003f0600728c */ /* 0x000fc8000bf05270 */
[----:B------:R-:W-:-:S06]  /*3f80*/  USEL UR6, URZ, 0x1, !UP0 ;  /* 0x000000013f067887 */ /* 0x000fcc000c000000 */
[----:B------:R-:W-:-:S13]  /*3f90*/  ISETP.NE.AND P0, PT, RZ, UR6, PT ;  /* 0x00000006ff007c0c */ /* 0x000fda000bf05270 */
[----:B------:R-:W-:Y:S05]  /*3fa0*/  @!P0 BRA `(.L_x_29) ;  /* 0x0000000c00dc8947 */ /* 0x000fea0003800000 */
[----:B------:R-:W3:Y:S04]  /*3fb0*/  LDL.LU R227, [R1+0x74] ;  /* 0x0000740001e37983 */ /* 0x000ee80000300800 */
[----:B---3--:R3:W-:Y:S04]  /*3fc0*/  STL [R1+0x88], R227 ;  /* 0x000088e301007387 */ /* 0x0087e80000100800 */
[----:B---3--:R-:W3:Y:S04]  /*3fd0*/  LDL.LU R227, [R1+0x70] ;  /* 0x0000700001e37983 */ /* 0x008ee80000300800 */
        /* <DEDUP_REMOVED lines=55> */
[----:B---3--:R-:W3:Y:S01]  /*4350*/  LDL.LU R227, [R1] ;  /* 0x0000000001e37983 */ /* 0x008ee20000300800 */
[----:B------:R-:W-:-:S02]  /*4360*/  WARPGROUP.DEPBAR.LE gsb0, 0x0 ;  /* 0x00008000000079c5 */ /* 0x000fc40000010000 */
[----:B------:R-:W-:Y:S01]  /*4370*/  FADD R226, R24, R226 ;  /* 0x000000e218e27221 */ /* 0x000fe20000000000 */
        /* <DEDUP_REMOVED lines=97> */
[----:B---3--:R-:W-:-:S05]  /*4990*/  FADD R227, R122, R227 ;  /* 0x000000e37ae37221 */ /* 0x008fca0000000000 */
[----:B------:R3:W-:Y:S04]  /*49a0*/  STL [R1], R227 ;  /* 0x000000e301007387 */ /* 0x0007e80000100800 */
[----:B---3--:R-:W3:Y:S02]  /*49b0*/  LDL.LU R227, [R1+0xf8] ;  /* 0x0000f80001e37983 */ /* 0x008ee40000300800 */
[----:B---3--:R-:W-:-:S05]  /*49c0*/  FADD R227, R123, R227 ;  /* 0x000000e37be37221 */ /* 0x008fca0000000000 */
[----:B------:R3:W-:Y:S04]  /*49d0*/  STL [R1+0x4], R227 ;  /* 0x000004e301007387 */ /* 0x0007e80000100800 */
        /* <DEDUP_REMOVED lines=83> */
[----:B------:R3:W-:Y:S02]  /*4f10*/  STL [R1+0x74], R227 ;  /* 0x000074e301007387 */ /* 0x0007e40000100800 */
.L_x_29:
[----:B------:R-:W-:Y:S02]  /*4f20*/  WARPGROUP.DEPBAR.LE gsb0, 0x0 ;  /* 0x00008000000079c5 */ /* 0x000fe40000010000 */
[----:B------:R-:W4:Y:S02]  /*4f30*/  LDC R24, c[0x0][0x28c] ;  /* 0x0000a300ff187b82 */ /* 0x000f240000000800 */
[----:B----4-:R-:W-:-:S13]  /*4f40*/  ISETP.GE.AND P0, PT, R24, 0x1, PT ;  /* 0x000000011800780c */ /* 0x010fda0003f06270 */
[----:B------:R-:W-:Y:S05]  /*4f50*/  @!P0 BRA `(.L_x_30) ;  /* 0x0000000000488947 */ /* 0x000fea0003800000 */
[----:B------:R-:W-:-:S06]  /*4f60*/  UISETP.NE.AND UP0, UPT, UR21, 0x3, UPT ;  /* 0x000000031500788c */ /* 0x000fcc000bf05270 */
[----:B------:R-:W-:-:S13]  /*4f70*/  PLOP3.LUT P0, PT, PT, PT, UP0, 0x80, 0x0 ;  /* 0x000000000000781c */ /* 0x000fda0003f0f008 */
[----:B------:R-:W-:Y:S05]  /*4f80*/  @!P0 BRA `(.L_x_31) ;  /* 0x0000000000048947 */ /* 0x000fea0003800000 */
[----:B------:R-:W-:Y:S01]  /*4f90*/  BPT.TRAP 0x1 ;  /* 0x000000040000795c */ /* 0x000fe20000300000 */
.L_x_31:
[----:B------:R-:W-:-:S04]  /*4fa0*/  UISETP.LT.AND UP0, UPT, UR12, 0x1, UPT ;  /* 0x000000010c00788c */ /* 0x000fc8000bf01270 */
[----:B------:R-:W-:Y:S02]  /*4fb0*/  USEL UR8, UR12, 0x1, UP0 ;  /* 0x000000010c087887 */ /* 0x000fe40008000000 */
[----:B------:R-:W-:Y:S02]  /*4fc0*/  UISETP.GT.U32.AND UP0, UPT, UR13, 0x1, UPT ;  /* 0x000000010d00788c */ /* 0x000fe4000bf04070 */
[----:B------:R-:W-:-:S04]  /*4fd0*/  UIADD3 UR8, UR5, UR12, -UR8 ;  /* 0x0000000c05087290 */ /* 0x000fc8000fffe808 */
[----:B------:R-:W-:Y:S01]  /*4fe0*/  UIMAD.WIDE.U32 UR6, UR8, 0x38e38e39, URZ ;  /* 0x38e38e39080678a5 */ /* 0x000fe2000f8e003f */
[----:B------:R-:W-:-:S03]  /*4ff0*/  PLOP3.LUT P0, PT, PT, PT, UP0, 0x80, 0x0 ;  /* 0x000000000000781c */ /* 0x000fc60003f0f008 */
[----:B------:R-:W-:-:S04]  /*5000*/  USHF.R.U32.HI UR6, URZ, 0x1, UR7 ;  /* 0x000000013f067899 */ /* 0x000fc80008011607 */
[----:B------:R-:W-:-:S04]  /*5010*/  UIMAD UR8, UR6, -0x9, UR8 ;  /* 0xfffffff7060878a4 */ /* 0x000fc8000f8e0208 */
[----:B------:R-:W-:-:S04]  /*5020*/  ULEA UR8, UR8, UR14, 0x3 ;  /* 0x0000000e08087291 */ /* 0x000fc8000f8e183f */
[----:B------:R-:W-:-:S04]  /*5030*/  UIADD3 UR8, UR8, 0x48, URZ ;  /* 0x0000004808087890 */ /* 0x000fc8000fffe03f */
[----:B------:R-:W-:-:S09]  /*5040*/  UPRMT UR8, URZ, 0x654, UR8 ;  /* 0x000006543f087896 */ /* 0x000fd20008000008 */
[----:B------:R-:W-:Y:S01]  /*5050*/  SYNCS.ARRIVE.TRANS64.RED.A1T0 RZ, [UR8], RZ ;  /* 0x000000ffffff79a7 */ /* 0x000fe20008100408 */
[----:B------:R-:W-:Y:S05]  /*5060*/  @P0 BRA `(.L_x_30) ;  /* 0x0000000000040947 */ /* 0x000fea0003800000 */
[----:B------:R-:W-:Y:S01]  /*5070*/  BPT.TRAP 0x1 ;  /* 0x000000040000795c */ /* 0x000fe20000300000 */
.L_x_30:
[----:B------:R4:W-:Y:S01]  /*5080*/  STL [R1+0x8c], R2 ;  /* 0x00008c0201007387 */ /* 0x0009e20000100800 */
[----:B------:R-:W0:Y:S01]  /*5090*/  LDC R28, c[0x0][0x288] ;  /* 0x0000a200ff1c7b82 */ /* 0x000e220000000800 */
[----:B------:R-:W-:Y:S02]  /*50a0*/  UIADD3 UR9, UR12, UR5, URZ ;  /* 0x000000050c097290 */ /* 0x000fe4000fffe03f */
[----:B------:R1:W-:Y:S01]  /*50b0*/  STL [R1+0x88], R0 ;  /* 0x0000880001007387 */ /* 0x0003e20000100800 */
[----:B------:R-:W-:Y:S01]  /*50c0*/  USHF.R.S32.HI UR10, URZ, 0x1f, UR22 ;  /* 0x0000001f3f0a7899 */ /* 0x000fe20008011416 */
[----:B------:R-:W-:Y:S01]  /*50d0*/  ULDC.64 UR14, c[0x0][0x5d0] ;  /* 0x00017400000e7ab9 */ /* 0x000fe20000000a00 */
[----:B------:R-:W-:Y:S01]  /*50e0*/  ULDC UR11, c[0x0][0x284] ;  /* 0x0000a100000b7ab9 */ /* 0x000fe20000000800 */
[----:B----4-:R-:W4:Y:S01]  /*50f0*/  S2R R2, SR_TID.X ;  /* 0x0000000000027919 */ /* 0x010f220000002100 */
[----:B-1----:R-:W2:Y:S04]  /*5100*/  LDL.LU R0, [R1+0x80] ;  /* 0x0000800001007983 */ /* 0x002ea80000300800 */
[----:B---3--:R-:W3:Y:S01]  /*5110*/  LDL.LU R227, [R1+0x84] ;  /* 0x0000840001e37983 */ /* 0x008ee20000300800 */
[----:B------:R-:W-:-:S02]  /*5120*/  UISETP.GT.U32.AND UP0, UPT, UR9, 0x8, UPT ;  /* 0x000000080900788c */ /* 0x000fc4000bf04070 */
[----:B------:R-:W-:Y:S01]  /*5130*/  UISETP.GE.U32.AND UP1, UPT, UR12, 0x9, UPT ;  /* 0x000000090c00788c */ /* 0x000fe2000bf26070 */
[--C-:B----4-:R-:W-:Y:S02]  /*5140*/  SHF.R.U32.HI R24, RZ, 0x2, R2.reuse ;  /* 0x00000002ff187819 */ /* 0x110fe40000011602 */
[----:B------:R-:W-:Y:S02]  /*5150*/  LOP3.LUT R26, R2, 0x60, RZ, 0xc0, !PT ;  /* 0x00000060021a7812 */ /* 0x000fe400078ec0ff */
[----:B------:R-:W-:Y:S02]  /*5160*/  SHF.R.U32.HI R27, RZ, 0x7, R2 ;  /* 0x00000007ff1b7819 */ /* 0x000fe40000011602 */
[----:B------:R-:W-:Y:S02]  /*5170*/  LOP3.LUT R25, R24, 0x7, RZ, 0xc0, !PT ;  /* 0x0000000718197812 */ /* 0x000fe400078ec0ff */
[----:B------:R-:W-:Y:S02]  /*5180*/  SHF.R.U32.HI R26, RZ, 0x1, R26 ;  /* 0x00000001ff1a7819 */ /* 0x000fe4000001161a */
[----:B------:R-:W-:-:S02]  /*5190*/  LOP3.LUT R24, R27, 0x1, RZ, 0xc0, !PT ;  /* 0x000000011b187812 */ /* 0x000fc400078ec0ff */
[----:B------:R-:W-:-:S03]  /*51a0*/  IADD3 R29, RZ, -R26, -R25 ;  /* 0x8000001aff1d7210 */ /* 0x000fc60007ffe819 */
[C---:B------:R-:W-:Y:S02]  /*51b0*/  IMAD.SHL.U32 R30, R24.reuse, 0x40, RZ ;  /* 0x00000040181e7824 */ /* 0x040fe400078e00ff */
[----:B------:R-:W-:Y:S02]  /*51c0*/  IMAD R29, R24, -0x40, R29 ;  /* 0xffffffc0181d7824 */ /* 0x000fe400078e021d */
[----:B------:R-:W-:Y:S01]  /*51d0*/  IMAD.SHL.U32 R24, R2, 0x2, RZ ;  /* 0x0000000202187824 */ /* 0x000fe200078e00ff */
[----:B------:R-:W-:-:S04]  /*51e0*/  LOP3.LUT R27, R30, 0x40, R25, 0xe2, !PT ;  /* 0x000000401e1b7812 */ /* 0x000fc800078ee219 */
[----:B------:R-:W-:Y:S02]  /*51f0*/  LOP3.LUT R30, R24, 0x6, RZ, 0xc0, !PT ;  /* 0x00000006181e7812 */ /* 0x000fe400078ec0ff */
[----:B------:R-:W-:Y:S02]  /*5200*/  LOP3.LUT R24, R2, 0x3, RZ, 0xc0, !PT ;  /* 0x0000000302187812 */ /* 0x000fe400078ec0ff */
[----:B------:R1:W5:Y:S01]  /*5210*/  LDL.LU R2, [R1+0x8c] ;  /* 0x00008c0001027983 */ /* 0x0003620000300800 */
[----:B------:R-:W-:Y:S01]  /*5220*/  UIMAD.WIDE.U32 UR6, UR9, 0x38e38e39, URZ ;  /* 0x38e38e39090678a5 */ /* 0x000fe2000f8e003f */
[----:B--2---:R-:W-:Y:S01]  /*5230*/  PRMT R30, R30, 0x6540, R0 ;  /* 0x000065401e1e7816 */ /* 0x004fe20000000000 */
[----:B------:R-:W-:Y:S02]  /*5240*/  IMAD.SHL.U32 R35, R0, 0x100, RZ ;  /* 0x0000010000237824 */ /* 0x000fe400078e00ff */
[----:B------:R1:W5:Y:S01]  /*5250*/  LDL.LU R0, [R1+0x88] ;  /* 0x0000880001007983 */ /* 0x0003620000300800 */
[----:B0-----:R-:W-:Y:S01]  /*5260*/  IMAD R34, R24, -0x2, R28 ;  /* 0xfffffffe18227824 */ /* 0x001fe200078e021c */
[----:B------:R-:W-:Y:S01]  /*5270*/  UIMAD UR5, UR10, UR14, URZ ;  /* 0x0000000e0a0572a4 */ /* 0x000fe2000f8e023f */
[----:B------:R-:W-:Y:S01]  /*5280*/  ISETP.GE.AND P0, PT, R35, R28, PT ;  /* 0x0000001c2300720c */ /* 0x000fe20003f06270 */
[C---:B---3--:R-:W-:Y:S01]  /*5290*/  IMAD.SHL.U32 R28, R227.reuse, 0x80, RZ ;  /* 0x00000080e31c7824 */ /* 0x048fe200078e00ff */
[----:B------:R-:W-:Y:S01]  /*52a0*/  UISETP.LT.U32.AND UP0, UPT, UR12, 0x9, UP0 ;  /* 0x000000090c00788c */ /* 0x000fe20008701070 */
[--C-:B------:R-:W-:Y:S01]  /*52b0*/  SHF.R.S32.HI R31, RZ, 0x1f, R30.reuse ;  /* 0x0000001fff1f7819 */ /* 0x100fe2000001141e */
[----:B------:R-:W-:Y:S01]  /*52c0*/  UIMAD UR8, UR22, UR15, UR5 ;  /* 0x0000000f160872a4 */ /* 0x000fe2000f8e0205 */
[----:B------:R-:W-:Y:S01]  /*52d0*/  IMAD.U32 R25, RZ, RZ, UR14 ;  /* 0x0000000eff197e24 */ /* 0x000fe2000f8e00ff */
[C---:B------:R-:W-:Y:S01]  /*52e0*/  ISETP.GE.OR P0, PT, R28.reuse, UR11, P0 ;  /* 0x0000000b1c007c0c */ /* 0x040fe20008706670 */
[----:B------:R-:W-:Y:S01]  /*52f0*/  USEL UR5, URZ, 0x1, !UP0 ;  /* 0x000000013f057887 */ /* 0x000fe2000c000000 */
[----:B------:R-:W-:Y:S01]  /*5300*/  IMAD.WIDE R32, R227, 0x80, RZ ;  /* 0x00000080e3207825 */ /* 0x000fe200078e02ff */
[----:B------:R-:W-:Y:S01]  /*5310*/  USHF.R.U32.HI UR6, URZ, 0x1, UR7 ;  /* 0x000000013f067899 */ /* 0x000fe20008011607 */
[----:B------:R-:W-:Y:S01]  /*5320*/  IADD3 R38, -R28, UR11, R29 ;  /* 0x0000000b1c267c10 */ /* 0x000fe2000fffe11d */
[----:B------:R-:W-:Y:S01]  /*5330*/  ULOP3.LUT UR4, UR4, UR5, URZ, 0x3c, !UPT ;  /* 0x0000000504047292 */ /* 0x000fe2000f8e3c3f */
[----:B------:R-:W-:Y:S01]  /*5340*/  IMAD.WIDE.U32 R24, R25, UR22, R30 ;  /* 0x0000001619187c25 */ /* 0x000fe2000f8e001e */
[----:B------:R-:W-:Y:S01]  /*5350*/  UIMAD UR5, UR6, -0x9, UR9 ;  /* 0xfffffff7060578a4 */ /* 0x000fe2000f8e0209 */
[----:B------:R-:W-:Y:S01]  /*5360*/  LOP3.LUT R39, R32, R27, R26, 0xfe, !PT ;  /* 0x0000001b20277212 */ /* 0x000fe200078efe1a */
[----:B------:R-:W-:Y:S01]  /*5370*/  @UP1 ULOP3.LUT UR4, UR4, 0x1, UR6, 0x78, !UPT ;  /* 0x0000000104041892 */ /* 0x000fe2000f8e7806 */
[----:B------:R-:W-:-:S02]  /*5380*/  VIADD R25, R25, UR8 ;  /* 0x0000000819197c36 */ /* 0x000fc40008000000 */
[----:B------:R-:W-:Y:S02]  /*5390*/  IMAD.IADD R35, R34, 0x1, -R35 ;  /* 0x0000000122237824 */ /* 0x000fe400078e0a23 */
[----:B------:R-:W-:Y:S01]  /*53a0*/  IMAD.MOV.U32 R34, RZ, RZ, -0x1 ;  /* 0xffffffffff227424 */ /* 0x000fe200078e00ff */
[----:B-1----:R-:W-:Y:S06]  /*53b0*/  @P0 BRA `(.L_x_32) ;  /* 0x0000008c00980947 */ /* 0x002fec0003800000 */
[----:B------:R-:W0:Y:S01]  /*53c0*/  LDC.64 R28, c[0x0][0x5c8] ;  /* 0x00017200ff1c7b82 */ /* 0x000e220000000a00 */
[----:B------:R-:W-:Y:S01]  /*53d0*/  ULDC.64 UR6, c[0x0][0x5c0] ;  /* 0x0001700000067ab9 */ /* 0x000fe20000000a00 */
[----:B------:R-:W-:Y:S01]  /*53e0*/  BSSY B0, `(.L_x_32) ;  /* 0x00008e3000007945 */ /* 0x000fe20003800000 */
[-C--:B0-----:R-:W-:Y:S02]  /*53f0*/  IMAD R26, R33, R28.reuse, RZ ;  /* 0x0000001c211a7224 */ /* 0x081fe400078e02ff */
[----:B------:R-:W-:-:S04]  /*5400*/  IMAD.WIDE.U32 R24, R39, R28, R24 ;  /* 0x0000001c27187225 */ /* 0x000fc800078e0018 */
[----:B------:R-:W-:Y:S01]  /*5410*/  IMAD R27, R39, R29, R26 ;  /* 0x0000001d271b7224 */ /* 0x000fe200078e021a */
[----:B------:R-:W-:Y:S02]  /*5420*/  LEA R26, P0, R28, R24, 0x3 ;  /* 0x000000181c1a7211 */ /* 0x000fe400078018ff */
[----:B------:R-:W-:Y:S01]  /*5430*/  IADD3 R24, P1, R24, UR6, RZ ;  /* 0x0000000618187c10 */ /* 0x000fe2000ff3e0ff */
[----:B------:R-:W-:Y:S01]  /*5440*/  IMAD.IADD R27, R25, 0x1, R27 ;  /* 0x00000001191b7824 */ /* 0x000fe200078e021b */
[----:B------:R-:W-:-:S04]  /*5450*/  IADD3 R26, P3, R26, UR6, RZ ;  /* 0x000000061a1a7c10 */ /* 0x000fc8000ff7e0ff */
[----:B------:R-:W-:Y:S02]  /*5460*/  LEA.HI.X R28, R28, R27, R29, 0x3, P0 ;  /* 0x0000001b1c1c7211 */ /* 0x000fe400000f1c1d */
[----:B------:R-:W-:Y:S02]  /*5470*/  FSETP.NEU.AND P0, PT, RZ, UR19, PT ;  /* 0x00000013ff007c0b */ /* 0x000fe4000bf0d000 */
[----:B------:R-:W-:Y:S02]  /*5480*/  IADD3.X R25, R27, UR7, RZ, P1, !PT ;  /* 0x000000071b197c10 */ /* 0x000fe40008ffe4ff */
[----:B------:R-:W-:-:S09]  /*5490*/  IADD3.X R27, R28, UR7, RZ, P3, !PT ;  /* 0x000000071c1b7c10 */ /* 0x000fd20009ffe4ff */
[----:B------:R-:W-:Y:S05]  /*54a0*/  @!P0 BRA `(.L_x_33) ;  /* 0x0000006800d88947 */ /* 0x000fea0003800000 */
[----:B------:R-:W-:Y:S01]  /*54b0*/  ULDC.64 UR8, c[0x0][0x5b8] ;  /* 0x00016e0000087ab9 */ /* 0x000fe20000000a00 */
[----:B------:R-:W-:Y:S01]  /*54c0*/  ISETP.GE.AND P0, PT, R38, 0x1, PT ;  /* 0x000000012600780c */ /* 0x000fe20003f06270 */
[----:B------:R-:W-:Y:S02]  /*54d0*/  UIMAD UR6, UR10, UR8, URZ ;  /* 0x000000080a0672a4 */ /* 0x000fe4000f8e023f */
[----:B------:R-:W-:Y:S01]  /*54e0*/  IMAD.U32 R29, RZ, RZ, UR8 ;  /* 0x00000008ff1d7e24 */ /* 0x000fe2000f8e00ff */
[----:B------:R-:W-:Y:S01]  /*54f0*/  BSSY B1, `(.L_x_34) ;  /* 0x000000f000017945 */ /* 0x000fe20003800000 */
[----:B------:R-:W-:Y:S01]  /*5500*/  ISETP.LT.OR P4, PT, R35, 0x1, !P0 ;  /* 0x000000012300780c */ /* 0x000fe20004781670 */
[----:B------:R-:W-:Y:S02]  /*5510*/  UIMAD UR6, UR22, UR9, UR6 ;  /* 0x00000009160672a4 */ /* 0x000fe4000f8e0206 */
[----:B------:R-:W-:Y:S01]  /*5520*/  IMAD.WIDE.U32 R30, R29, UR22, R30 ;  /* 0x000000161d1e7c25 */ /* 0x000fe2000f8e001e */
[----:B------:R-:W-:-:S03]  /*5530*/  ULDC.64 UR8, c[0x0][0x5a8] ;  /* 0x00016a0000087ab9 */ /* 0x000fc60000000a00 */
[----:B------:R-:W-:Y:S01]  /*5540*/  VIADD R31, R31, UR6 ;  /* 0x000000061f1f7c36 */ /* 0x000fe20008000000 */
[----:B------:R-:W-:Y:S02]  /*5550*/  ULDC.64 UR6, c[0x0][0x5b0] ;  /* 0x00016c0000067ab9 */ /* 0x000fe40000000a00 */
[----:B------:R-:W-:Y:S02]  /*5560*/  IMAD R36, R33, UR6, RZ ;  /* 0x0000000621247c24 */ /* 0x000fe4000f8e02ff */
[----:B------:R-:W-:-:S04]  /*5570*/  IMAD.WIDE.U32 R28, R39, UR6, R30 ;  /* 0x00000006271c7c25 */ /* 0x000fc8000f8e001e */
[--C-:B------:R-:W-:Y:S01]  /*5580*/  IMAD R37, R39, UR7, R36.reuse ;  /* 0x0000000727257c24 */ /* 0x100fe2000f8e0224 */
[----:B------:R-:W-:Y:S02]  /*5590*/  IADD3 R28, P1, R28, UR8, RZ ;  /* 0x000000081c1c7c10 */ /* 0x000fe4000ff3e0ff */
[----:B------:R-:W-:Y:S02]  /*55a0*/  PRMT R36, RZ, 0x7610, R36 ;  /* 0x00007610ff247816 */ /* 0x000fe40000000024 */
[----:B------:R-:W-:Y:S01]  /*55b0*/  IADD3.X R29, R29, UR9, R37, P1, !PT ;  /* 0x000000091d1d7c10 */ /* 0x000fe20008ffe425 */
[----:B------:R-:W-:Y:S08]  /*55c0*/  @P4 BRA `(.L_x_35) ;  /* 0x0000000000044947 */ /* 0x000ff00003800000 */
[----:B------:R0:W5:Y:S02]  /*55d0*/  LDG.E.U8 R36, desc[UR16][R28.64] ;  /* 0x000000101c247981 */ /* 0x000164000c1e1100 */
.L_x_35:
[----:B------:R-:W-:Y:S05]  /*55e0*/  BSYNC B1 ;  /* 0x0000000000017941 */ /* 0x000fea0003800000 */
.L_x_34:
[----:B-----5:R-:W-:Y:S01]  /*55f0*/  LOP3.LUT R36, R36, 0xff, RZ, 0xc0, !PT ;  /* 0x000000ff24247812 */ /* 0x020fe200078ec0ff */
[----:B------:R-:W-:Y:S01]  /*5600*/  BSSY B1, `(.L_x_36) ;  /* 0x000000b000017945 */ /* 0x000fe20003800000 */
[----:B------:R-:W-:Y:S02]  /*5610*/  ISETP.LT.OR P3, PT, R35, 0x2, !P0 ;  /* 0x000000022300780c */ /* 0x000fe40004761670 */
[----:B------:R-:W-:-:S05]  /*5620*/  F2FP.F16.E4M3.UNPACK_B R36, R36 ;  /* 0x00000024ff24723e */ /* 0x000fca00020006ff */
[----:B------:R-:W-:-:S05]  /*5630*/  HADD2.F32 R36, -RZ, R36.H0_H0 ;  /* 0x20000024ff247230 */ /* 0x000fca0000004100 */
[----:B------:R-:W-:Y:S01]  /*5640*/  FMUL R37, R36, UR19 ;  /* 0x0000001324257c20 */ /* 0x000fe20008400000 */
[----:B------:R-:W-:-:S03]  /*5650*/  PRMT R36, RZ, 0x7610, R36 ;  /* 0x00007610ff247816 */ /* 0x000fc60000000024 */
[----:B------:R-:W-:-:S05]  /*5660*/  FFMA R37, R226, UR20, R37 ;  /* 0x00000014e2257c23 */ /* 0x000fca0008000025 */
[----:B------:R-:W-:-:S05]  /*5670*/  F2FP.SATFINITE.E4M3.F32.PACK_AB_MERGE_C R37, RZ, R37, RZ ;  /* 0x00000025ff25723e */ /* 0x000fca00048070ff */
[----:B------:R1:W-:Y:S01]  /*5680*/  @!P4 STG.E.U8 desc[UR16][R24.64], R37 ;  /* 0x000000251800c986 */ /* 0x0003e2000c101110 */
[----:B------:R-:W-:Y:S05]  /*5690*/  @P3 BRA `(.L_x_37) ;  /* 0x0000000000043947 */ /* 0x000fea0003800000 */
[----:B------:R2:W5:Y:S02]  /*56a0*/  LDG.E.U8 R36, desc[UR16][R28.64+0x1] ;  /* 0x000001101c247981 */ /* 0x000564000c1e1100 */
.L_x_37:
[----:B------:R-:W-:Y:S05]  /*56b0*/  BSYNC B1 ;  /* 0x0000000000017941 */ /* 0x000fea0003800000 */
.L_x_36:
[----:B-----5:R-:W-:Y:S01]  /*56c0*/  LOP3.LUT R36, R36, 0xff, RZ, 0xc0, !PT ;  /* 0x000000ff24247812 */ /* 0x020fe200078ec0ff */
[----:B------:R-:W-:Y:S01]  /*56d0*/  BSSY B1, `(.L_x_38) ;  /* 0x0000013000017945 */ /* 0x000fe20003800000 */
[----:B-1----:R-:W-:Y:S02]  /*56e0*/  IADD3 R37, P1, R39, 0x8, RZ ;  /* 0x0000000827257810 */ /* 0x002fe40007f3e0ff */
[----:B------:R-:W-:-:S03]  /*56f0*/  F2FP.F16.E4M3.UNPACK_B R36, R36 ;  /* 0x00000024ff24723e */ /* 0x000fc600020006ff */
[----:B------:R-:W-:Y:S01]  /*5700*/  IMAD.X R32, RZ, RZ, R33, P1 ;  /* 0x000000ffff207224 */ /* 0x000fe200008e0621 */
[----:B------:R-:W-:Y:S01]  /*5710*/  ISETP.GE.AND P1, PT, R38, 0x9, PT ;  /* 0x000000092600780c */ /* 0x000fe20003f26270 */
[----:B------:R-:W-:Y:S02]  /*5720*/  HADD2.F32 R36, -RZ, R36.H0_H0 ;  /* 0x20000024ff247230 */ /* 0x000fe40000004100 */
[----:B------:R-:W-:Y:S01]  /*5730*/  IMAD R32, R32, UR6, RZ ;  /* 0x0000000620207c24 */ /* 0x000fe2000f8e02ff */
[----:B------:R-:W-:Y:S01]  /*5740*/  ISETP.LT.OR P5, PT, R35, 0x1, !P1 ;  /* 0x000000012300780c */ /* 0x000fe20004fa1670 */
[----:B------:R-:W-:-:S04]  /*5750*/  IMAD.WIDE.U32 R30, R37, UR6, R30 ;  /* 0x00000006251e7c25 */ /* 0x000fc8000f8e001e */
[----:B------:R-:W-:Y:S01]  /*5760*/  FMUL R36, R36, UR19 ;  /* 0x0000001324247c20 */ /* 0x000fe20008400000 */
[----:B------:R-:W-:-:S03]  /*5770*/  IMAD R37, R37, UR7, R32 ;  /* 0x0000000725257c24 */ /* 0x000fc6000f8e0220 */
[----:B------:R-:W-:Y:S01]  /*5780*/  FFMA R36, R225, UR20, R36 ;  /* 0x00000014e1247c23 */ /* 0x000fe20008000024 */
[----:B------:R-:W-:Y:S02]  /*5790*/  IADD3 R30, P4, R30, UR8, RZ ;  /* 0x000000081e1e7c10 */ /* 0x000fe4000ff9e0ff */
[----:B------:R-:W-:Y:S02]  /*57a0*/  PRMT R32, RZ, 0x7610, R32 ;  /* 0x00007610ff207816 */ /* 0x000fe40000000020 */
[----:B------:R-:W-:Y:S02]  /*57b0*/  F2FP.SATFINITE.E4M3.F32.PACK_AB_MERGE_C R33, RZ, R36, RZ ;  /* 0x00000024ff21723e */ /* 0x000fe400048070ff */
[----:B------:R-:W-:-:S03]  /*57c0*/  IADD3.X R31, R31, UR9, R37, P4, !PT ;  /* 0x000000091f1f7c10 */ /* 0x000fc6000a7fe425 */
[----:B------:R1:W-:Y:S01]  /*57d0*/  @!P3 STG.E.U8 desc[UR16][R24.64+0x1], R33 ;  /* 0x000001211800b986 */ /* 0x0003e2000c101110 */
[----:B------:R-:W-:Y:S05]  /*57e0*/  @P5 BRA `(.L_x_39) ;  /* 0x0000000000045947 */ /* 0x000fea0003800000 */
[----:B------:R3:W5:Y:S02]  /*57f0*/  LDG.E.U8 R32, desc[UR16][R30.64] ;  /* 0x000000101e207981 */ /* 0x000764000c1e1100 */
.L_x_39:
[----:B------:R-:W-:Y:S05]  /*5800*/  BSYNC B1 ;  /* 0x0000000000017941 */ /* 0x000fea0003800000 */
.L_x_38:
[----:B-----5:R-:W-:Y:S01]  /*5810*/  LOP3.LUT R32, R32, 0xff, RZ, 0xc0, !PT ;  /* 0x000000ff20207812 */ /* 0x020fe200078ec0ff */
[----:B------:R-:W-:Y:S01]  /*5820*/  BSSY B1, `(.L_x_40) ;  /* 0x000000b000017945 */ /* 0x000fe20003800000 */
[----:B------:R-:W-:Y:S02]  /*5830*/  ISETP.LT.OR P3, PT, R35, 0x2, !P1 ;  /* 0x000000022300780c */ /* 0x000fe40004f61670 */
[----:B------:R-:W-:-:S05]  /*5840*/  F2FP.F16.E4M3.UNPACK_B R32, R32 ;  /* 0x00000020ff20723e */ /* 0x000fca00020006ff */
[----:B------:R-:W-:-:S05]  /*5850*/  HADD2.F32 R32, -RZ, R32.H0_H0 ;  /* 0x20000020ff207230 */ /* 0x000fca0000004100 */
[----:B-1----:R-:W-:Y:S01]  /*5860*/  FMUL R33, R32, UR19 ;  /* 0x0000001320217c20 */ /* 0x002fe20008400000 */
[----:B------:R-:W-:-:S03]  /*5870*/  PRMT R32, RZ, 0x7610, R32 ;  /* 0x00007610ff207816 */ /* 0x000fc60000000020 */
[----:B------:R-:W-:-:S05]  /*5880*/  FFMA R33, R224, UR20, R33 ;  /* 0x00000014e0217c23 */ /* 0x000fca0008000021 */
[----:B------:R-:W-:-:S05]  /*5890*/  F2FP.SATFINITE.E4M3.F32.PACK_AB_MERGE_C R33, RZ, R33, RZ ;  /* 0x00000021ff21723e */ /* 0x000fca00048070ff */
[----:B------:R1:W-:Y:S01]  /*58a0*/  @!P5 STG.E.U8 desc[UR16][R26.64], R33 ;  /* 0x000000211a00d986 */ /* 0x0003e2000c101110 */
[----:B------:R-:W-:Y:S05]  /*58b0*/  @P3 BRA `(.L_x_41) ;  /* 0x0000000000043947 */ /* 0x000fea0003800000 */
[----:B------:R4:W5:Y:S02]  /*58c0*/  LDG.E.U8 R32, desc[UR16][R30.64+0x1] ;  /* 0x000001101e207981 */ /* 0x000964000c1e1100 */
.L_x_41:
[----:B------:R-:W-:Y:S05]  /*58d0*/  BSYNC B1 ;  /* 0x0000000000017941 */ /* 0x000fea0003800000 */
.L_x_40:
[----:B-----5:R-:W-:Y:S01]  /*58e0*/  LOP3.LUT R32, R32, 0xff, RZ, 0xc0, !PT ;  /* 0x000000ff20207812 */ /* 0x020fe200078ec0ff */
[----:B------:R-:W-:Y:S01]  /*58f0*/  BSSY B1, `(.L_x_42) ;  /* 0x000000b000017945 */ /* 0x000fe20003800000 */
[----:B------:R-:W-:Y:S02]  /*5900*/  ISETP.LT.OR P4, PT, R35, 0x9, !P0 ;  /* 0x000000092300780c */ /* 0x000fe40004781670 */
[----:B------:R-:W-:-:S05]  /*5910*/  F2FP.F16.E4M3.UNPACK_B R32, R32 ;  /* 0x00000020ff20723e */ /* 0x000fca00020006ff */
[----:B------:R-:W-:-:S05]  /*5920*/  HADD2.F32 R32, -RZ, R32.H0_H0 ;  /* 0x20000020ff207230 */ /* 0x000fca0000004100 */
[----:B------:R-:W-:-:S04]  /*5930*/  FMUL R32, R32, UR19 ;  /* 0x0000001320207c20 */ /* 0x000fc80008400000 */
[----:B------:R-:W-:-:S05]  /*5940*/  FFMA R32, R223, UR20, R32 ;  /* 0x00000014df207c23 */ /* 0x000fca0008000020 */
[----:B-1----:R-:W-:Y:S02]  /*5950*/  F2FP.SATFINITE.E4M3.F32.PACK_AB_MERGE_C R33, RZ, R32, RZ ;  /* 0x00000020ff21723e */ /* 0x002fe400048070ff */
[----:B------:R-:W-:-:S03]  /*5960*/  PRMT R32, RZ, 0x7610, R32 ;  /* 0x00007610ff207816 */ /* 0x000fc60000000020 */
[----:B------:R1:W-:Y:S01]  /*5970*/  @!P3 STG.E.U8 desc[UR16][R26.64+0x1], R33 ;  /* 0x000001211a00b986 */ /* 0x0003e2000c101110 */
[----:B------:R-:W-:Y:S05]  /*5980*/  @P4 BRA `(.L_x_43) ;  /* 0x0000000000044947 */ /* 0x000fea0003800000 */
[----:B------:R0:W5:Y:S02]  /*5990*/  LDG.E.U8 R32, desc[UR16][R28.64+0x8] ;  /* 0x000008101c207981 */ /* 0x000164000c1e1100 */
.L_x_43:
[----:B------:R-:W-:Y:S05]  /*59a0*/  BSYNC B1 ;  /* 0x0000000000017941 */ /* 0x000fea0003800000 */
.L_x_42:
        /* <DEDUP_REMOVED lines=12> */
.L_x_45:
[----:B------:R-:W-:Y:S05]  /*5a70*/  BSYNC B1 ;  /* 0x0000000000017941 */ /* 0x000fea0003800000 */
.L_x_44:
        /* <DEDUP_REMOVED lines=12> */
.L_x_47:
[----:B------:R-:W-:Y:S05]  /*5b40*/  BSYNC B1 ;  /* 0x0000000000017941 */ /* 0x000fea0003800000 */
.L_x_46:
        /* <DEDUP_REMOVED lines=12> */
.L_x_49:
[----:B------:R-:W-:Y:S05]  /*5c10*/  BSYNC B1 ;  /* 0x0000000000017941 */ /* 0x000fea0003800000 */
.L_x_48:
        /* <DEDUP_REMOVED lines=12> */
.L_x_51:
[----:B------:R-:W-:Y:S05]  /*5ce0*/  BSYNC B1 ;  /* 0x0000000000017941 */ /* 0x000fea0003800000 */
.L_x_50:
        /* <DEDUP_REMOVED lines=12> */
.L_x_53:
[----:B------:R-:W-:Y:S05]  /*5db0*/  BSYNC B1 ;  /* 0x0000000000017941 */ /* 0x000fea0003800000 */
.L_x_52:
        /* <DEDUP_REMOVED lines=12> */
.L_x_55:
[----:B------:R-:W-:Y:S05]  /*5e80*/  BSYNC B1 ;  /* 0x0000000000017941 */ /* 0x000fea0003800000 */
.L_x_54:
        /* <DEDUP_REMOVED lines=12> */
.L_x_57:
[----:B------:R-:W-:Y:S05]  /*5f50*/  BSYNC B1 ;  /* 0x0000000000017941 */ /* 0x000fea0003800000 */
.L_x_56:
        /* <DEDUP_REMOVED lines=12> */
.L_x_59:
[----:B------:R-:W-:Y:S05]  /*6020*/  BSYNC B1 ;  /* 0x0000000000017941 */ /* 0x000fea0003800000 */
.L_x_58:
        /* <DEDUP_REMOVED lines=12> */
.L_x_61:
[----:B------:R-:W-:Y:S05]  /*60f0*/  BSYNC B1 ;  /* 0x0000000000017941 */ /* 0x000fea0003800000 */
.L_x_60:
        /* <DEDUP_REMOVED lines=12> */
.L_x_63:
[----:B------:R-:W-:Y:S05]  /*61c0*/  BSYNC B1 ;  /* 0x0000000000017941 */ /* 0x000fea0003800000 */
.L_x_62:
        /* <DEDUP_REMOVED lines=12> */
.L_x_65:
[----:B------:R-:W-:Y:S05]  /*6290*/  BSYNC B1 ;  /* 0x0000000000017941 */ /* 0x000fea0003800000 */
.L_x_64:
        /* <DEDUP_REMOVED lines=12> */
.L_x_67:
[----:B------:R-:W-:Y:S05]  /*6360*/  BSYNC B1 ;  /* 0x0000000000017941 */ /* 0x000fea0003800000 */
.L_x_66:
        /* <DEDUP_REMOVED lines=12> */
.L_x_69:
[----:B------:R-:W-:Y:S05]  /*6430*/  BSYNC B1 ;  /* 0x0000000000017941 */ /* 0x000fea0003800000 */
.L_x_68:
        /* <DEDUP_REMOVED lines=12> */
.L_x_71:
[----:B------:R-:W-:Y:S05]  /*6500*/  BSYNC B1 ;  /* 0x0000000000017941 */ /* 0x000fea0003800000 */
.L_x_70:
        /* <DEDUP_REMOVED lines=12> */
.L_x_73:
[----:B------:R-:W-:Y:S05]  /*65d0*/  BSYNC B1 ;  /* 0x0000000000017941 */ /* 0x000fea0003800000 */
.L_x_72:
        /* <DEDUP_REMOVED lines=12> */
.L_x_75:
[----:B------:R-:W-:Y:S05]  /*66a0*/  BSYNC B1 ;  /* 0x0000000000017941 */ /* 0x000fea0003800000 */
.L_x_74:
        /* <DEDUP_REMOVED lines=12> */
.L_x_77:
[----:B------:R-:W-:Y:S05]  /*6770*/  BSYNC B1 ;  /* 0x0000000000017941 */ /* 0x000fea0003800000 */
.L_x_76:
        /* <DEDUP_REMOVED lines=12> */
.L_x_79:
[----:B------:R-:W-:Y:S05]  /*6840*/  BSYNC B1 ;  /* 0x0000000000017941 */ /* 0x000fea0003800000 */
.L_x_78:
        /* <DEDUP_REMOVED lines=12> */
.L_x_81:
[----:B------:R-:W-:Y:S05]  /*6910*/  BSYNC B1 ;  /* 0x0000000000017941 */ /* 0x000fea0003800000 */
.L_x_80:
        /* <DEDUP_REMOVED lines=12> */
.L_x_83:
[----:B------:R-:W-:Y:S05]  /*69e0*/  BSYNC B1 ;  /* 0x0000000000017941 */ /* 0x000fea0003800000 */
.L_x_82:
        /* <DEDUP_REMOVED lines=12> */
.L_x_85:
[----:B------:R-:W-:Y:S05]  /*6ab0*/  BSYNC B1 ;  /* 0x0000000000017941 */ /* 0x000fea0003800000 */
.L_x_84:
        /* <DEDUP_REMOVED lines=12> */
.L_x_87:
[----:B------:R-:W-:Y:S05]  /*6b80*/  BSYNC B1 ;  /* 0x0000000000017941 */ /* 0x000fea0003800000 */
.L_x_86:
        /* <DEDUP_REMOVED lines=12> */
.L_x_89:
[----:B------:R-:W-:Y:S05]  /*6c50*/  BSYNC B1 ;  /* 0x0000000000017941 */ /* 0x000fea0003800000 */
.L_x_88:
        /* <DEDUP_REMOVED lines=12> */
.L_x_91:
[----:B------:R-:W-:Y:S05]  /*6d20*/  BSYNC B1 ;  /* 0x0000000000017941 */ /* 0x000fea0003800000 */
.L_x_90:
        /* <DEDUP_REMOVED lines=12> */
.L_x_93:
[----:B------:R-:W-:Y:S05]  /*6df0*/  BSYNC B1 ;  /* 0x0000000000017941 */ /* 0x000fea0003800000 */
.L_x_92:
        /* <DEDUP_REMOVED lines=12> */
.L_x_95:
[----:B------:R-:W-:Y:S05]  /*6ec0*/  BSYNC B1 ;  /* 0x0000000000017941 */ /* 0x000fea0003800000 */
.L_x_94:
        /* <DEDUP_REMOVED lines=12> */
.L_x_97:
[----:B------:R-:W-:Y:S05]  /*6f90*/  BSYNC B1 ;  /* 0x0000000000017941 */ /* 0x000fea0003800000 */
.L_x_96:
        /* <DEDUP_REMOVED lines=12> */
.L_x_99:
[----:B------:R-:W-:Y:S05]  /*7060*/  BSYNC B1 ;  /* 0x0000000000017941 */ /* 0x000fea0003800000 */
.L_x_98:
        /* <DEDUP_REMOVED lines=12> */
.L_x_101:
[----:B------:R-:W-:Y:S05]  /*7130*/  BSYNC B1 ;  /* 0x0000000000017941 */ /* 0x000fea0003800000 */
.L_x_100:
        /* <DEDUP_REMOVED lines=12> */
.L_x_103:
[----:B------:R-:W-:Y:S05]  /*7200*/  BSYNC B1 ;  /* 0x0000000000017941 */ /* 0x000fea0003800000 */
.L_x_102:
        /* <DEDUP_REMOVED lines=12> */
.L_x_105:
[----:B------:R-:W-:Y:S05]  /*72d0*/  BSYNC B1 ;  /* 0x0000000000017941 */ /* 0x000fea0003800000 */
.L_x_104:
        /* <DEDUP_REMOVED lines=12> */
.L_x_107:
[----:B------:R-:W-:Y:S05]  /*73a0*/  BSYNC B1 ;  /* 0x0000000000017941 */ /* 0x000fea0003800000 */
.L_x_106:
        /* <DEDUP_REMOVED lines=12> */
.L_x_109:
[----:B------:R-:W-:Y:S05]  /*7470*/  BSYNC B1 ;  /* 0x0000000000017941 */ /* 0x000fea0003800000 */
.L_x_108:
        /* <DEDUP_REMOVED lines=12> */
.L_x_111:
[----:B------:R-:W-:Y:S05]  /*7540*/  BSYNC B1 ;  /* 0x0000000000017941 */ /* 0x000fea0003800000 */
.L_x_110:
        /* <DEDUP_REMOVED lines=12> */
.L_x_113:
[----:B------:R-:W-:Y:S05]  /*7610*/  BSYNC B1 ;  /* 0x0000000000017941 */ /* 0x000fea0003800000 */
.L_x_112:
        /* <DEDUP_REMOVED lines=12> */
.L_x_115:
[----:B------:R-:W-:Y:S05]  /*76e0*/  BSYNC B1 ;  /* 0x0000000000017941 */ /* 0x000fea0003800000 */
.L_x_114:
        /* <DEDUP_REMOVED lines=12> */
.L_x_117:
[----:B------:R-:W-:Y:S05]  /*77b0*/  BSYNC B1 ;  /* 0x0000000000017941 */ /* 0x000fea0003800000 */
.L_x_116:
        /* <DEDUP_REMOVED lines=12> */
.L_x_119:
[----:B------:R-:W-:Y:S05]  /*7880*/  BSYNC B1 ;  /* 0x0000000000017941 */ /* 0x000fea0003800000 */
.L_x_118:
        /* <DEDUP_REMOVED lines=12> */
.L_x_121:
[----:B------:R-:W-:Y:S05]  /*7950*/  BSYNC B1 ;  /* 0x0000000000017941 */ /* 0x000fea0003800000 */
.L_x_120:
        /* <DEDUP_REMOVED lines=12> */
.L_x_123:
[----:B------:R-:W-:Y:S05]  /*7a20*/  BSYNC B1 ;  /* 0x0000000000017941 */ /* 0x000fea0003800000 */
.L_x_122:
        /* <DEDUP_REMOVED lines=12> */
.L_x_125:
[----:B------:R-:W-:Y:S05]  /*7af0*/  BSYNC B1 ;  /* 0x0000000000017941 */ /* 0x000fea0003800000 */
.L_x_124:
        /* <DEDUP_REMOVED lines=12> */
.L_x_127:
[----:B------:R-:W-:Y:S05]  /*7bc0*/  BSYNC B1 ;  /* 0x0000000000017941 */ /* 0x000fea0003800000 */
.L_x_126:
        /* <DEDUP_REMOVED lines=12> */
.L_x_129:
[----:B------:R-:W-:Y:S05]  /*7c90*/  BSYNC B1 ;  /* 0x0000000000017941 */ /* 0x000fea0003800000 */
.L_x_128:
        /* <DEDUP_REMOVED lines=12> */
.L_x_131:
[----:B------:R-:W-:Y:S05]  /*7d60*/  BSYNC B1 ;  /* 0x0000000000017941 */ /* 0x000fea0003800000 */
.L_x_130:
        /* <DEDUP_REMOVED lines=12> */
.L_x_133:
[----:B------:R-:W-:Y:S05]  /*7e30*/  BSYNC B1 ;  /* 0x0000000000017941 */ /* 0x000fea0003800000 */
.L_x_132:
        /* <DEDUP_REMOVED lines=12> */
.L_x_135:
[----:B------:R-:W-:Y:S05]  /*7f00*/  BSYNC B1 ;  /* 0x0000000000017941 */ /* 0x000fea0003800000 */
.L_x_134:
        /* <DEDUP_REMOVED lines=12> */
.L_x_137:
[----:B------:R-:W-:Y:S05]  /*7fd0*/  BSYNC B1 ;  /* 0x0000000000017941 */ /* 0x000fea0003800000 */
.L_x_136:
        /* <DEDUP_REMOVED lines=12> */
.L_x_139:
[----:B------:R-:W-:Y:S05]  /*80a0*/  BSYNC B1 ;  /* 0x0000000000017941 */ /* 0x000fea0003800000 */
.L_x_138:
        /* <DEDUP_REMOVED lines=12> */
.L_x_141:
[----:B------:R-:W-:Y:S05]  /*8170*/  BSYNC B1 ;  /* 0x0000000000017941 */ /* 0x000fea0003800000 */
.L_x_140:
        /* <DEDUP_REMOVED lines=12> */
.L_x_143:
[----:B------:R-:W-:Y:S05]  /*8240*/  BSYNC B1 ;  /* 0x0000000000017941 */ /* 0x000fea0003800000 */
.L_x_142:
        /* <DEDUP_REMOVED lines=12> */
.L_x_145:
[----:B------:R-:W-:Y:S05]  /*8310*/  BSYNC B1 ;  /* 0x0000000000017941 */ /* 0x000fea0003800000 */
.L_x_144:
        /* <DEDUP_REMOVED lines=12> */
.L_x_147:
[----:B------:R-:W-:Y:S05]  /*83e0*/  BSYNC B1 ;  /* 0x0000000000017941 */ /* 0x000fea0003800000 */
.L_x_146:
        /* <DEDUP_REMOVED lines=12> */
.L_x_149:
[----:B------:R-:W-:Y:S05]  /*84b0*/  BSYNC B1 ;  /* 0x0000000000017941 */ /* 0x000fea0003800000 */
.L_x_148:
        /* <DEDUP_REMOVED lines=12> */
.L_x_151:
[----:B------:R-:W-:Y:S05]  /*8580*/  BSYNC B1 ;  /* 0x0000000000017941 */ /* 0x000fea0003800000 */
.L_x_150:
        /* <DEDUP_REMOVED lines=12> */
.L_x_153:
[----:B------:R-:W-:Y:S05]  /*8650*/  BSYNC B1 ;  /* 0x0000000000017941 */ /* 0x000fea0003800000 */
.L_x_152:
        /* <DEDUP_REMOVED lines=12> */
.L_x_155:
[----:B------:R-:W-:Y:S05]  /*8720*/  BSYNC B1 ;  /* 0x0000000000017941 */ /* 0x000fea0003800000 */
.L_x_154:
        /* <DEDUP_REMOVED lines=12> */
.L_x_157:
[----:B------:R-:W-:Y:S05]  /*87f0*/  BSYNC B1 ;  /* 0x0000000000017941 */ /* 0x000fea0003800000 */
.L_x_156:
        /* <DEDUP_REMOVED lines=12> */
.L_x_159:
[----:B------:R-:W-:Y:S05]  /*88c0*/  BSYNC B1 ;  /* 0x0000000000017941 */ /* 0x000fea0003800000 */
.L_x_158:
        /* <DEDUP_REMOVED lines=12> */
.L_x_161:
[----:B------:R-:W-:Y:S05]  /*8990*/  BSYNC B1 ;  /* 0x0000000000017941 */ /* 0x000fea0003800000 */
.L_x_160:
        /* <DEDUP_REMOVED lines=12> */
.L_x_163:
[----:B------:R-:W-:Y:S05]  /*8a60*/  BSYNC B1 ;  /* 0x0000000000017941 */ /* 0x000fea0003800000 */
.L_x_162:
        /* <DEDUP_REMOVED lines=12> */
.L_x_165:
[----:B------:R-:W-:Y:S05]  /*8b30*/  BSYNC B1 ;  /* 0x0000000000017941 */ /* 0x000fea0003800000 */
.L_x_164:
        /* <DEDUP_REMOVED lines=12> */
.L_x_167:
[----:B------:R-:W-:Y:S05]  /*8c00*/  BSYNC B1 ;  /* 0x0000000000017941 */ /* 0x000fea0003800000 */
.L_x_166:
        /* <DEDUP_REMOVED lines=12> */
.L_x_169:
[----:B------:R-:W-:Y:S05]  /*8cd0*/  BSYNC B1 ;  /* 0x0000000000017941 */ /* 0x000fea0003800000 */
.L_x_168:
        /* <DEDUP_REMOVED lines=12> */
.L_x_171:
[----:B------:R-:W-:Y:S05]  /*8da0*/  BSYNC B1 ;  /* 0x0000000000017941 */ /* 0x000fea0003800000 */
.L_x_170:
        /* <DEDUP_REMOVED lines=12> */
.L_x_173:
[----:B------:R-:W-:Y:S05]  /*8e70*/  BSYNC B1 ;  /* 0x0000000000017941 */ /* 0x000fea0003800000 */
.L_x_172:
        /* <DEDUP_REMOVED lines=12> */
.L_x_175:
[----:B------:R-:W-:Y:S05]  /*8f40*/  BSYNC B1 ;  /* 0x0000000000017941 */ /* 0x000fea0003800000 */
.L_x_174:
        /* <DEDUP_REMOVED lines=12> */
.L_x_177:
[----:B------:R-:W-:Y:S05]  /*9010*/  BSYNC B1 ;  /* 0x0000000000017941 */ /* 0x000fea0003800000 */
.L_x_176:
        /* <DEDUP_REMOVED lines=12> */
.L_x_179:
[----:B------:R-:W-:Y:S05]  /*90e0*/  BSYNC B1 ;  /* 0x0000000000017941 */ /* 0x000fea0003800000 */
.L_x_178:
        /* <DEDUP_REMOVED lines=12> */
.L_x_181:
[----:B------:R-:W-:Y:S05]  /*91b0*/  BSYNC B1 ;  /* 0x0000000000017941 */ /* 0x000fea0003800000 */
.L_x_180:
        /* <DEDUP_REMOVED lines=12> */
.L_x_183:
[----:B------:R-:W-:Y:S05]  /*9280*/  BSYNC B1 ;  /* 0x0000000000017941 */ /* 0x000fea0003800000 */
.L_x_182:
        /* <DEDUP_REMOVED lines=12> */
.L_x_185:
[----:B------:R-:W-:Y:S05]  /*9350*/  BSYNC B1 ;  /* 0x0000000000017941 */ /* 0x000fea0003800000 */
.L_x_184:
[----:B-----5:R-:W-:Y:S01]  /*9360*/  LOP3.LUT R32, R32, 0xff, RZ, 0xc0, !PT ;  /* 0x000000ff20207812 */ /* 0x020fe200078ec0ff */
[----:B------:R-:W-:Y:S01]  /*9370*/  BSSY B1, `(.L_x_186) ;  /* 0x000000b000017945 */ /* 0x000fe20003800000 */
[----:B------:R-:W-:Y:S02]  /*9380*/  ISETP.LT.OR P4, PT, R35, 0x99, !P0 ;  /* 0x000000992300780c */ /* 0x000fe40004781670 */
[----:B------:R-:W-:-:S05]  /*9390*/  F2FP.F16.E4M3.UNPACK_B R32, R32 ;  /* 0x00000020ff20723e */ /* 0x000fca00020006ff */
[----:B------:R-:W-:-:S05]  /*93a0*/  HADD2.F32 R32, -RZ, R32.H0_H0 ;  /* 0x20000020ff207230 */ /* 0x000fca0000004100 */
[----:B------:R-:W-:-:S04]  /*93b0*/  FMUL R32, R32, UR19 ;  /* 0x0000001320207c20 */ /* 0x000fc80008400000 */
[----:B------:R-:W-:Y:S01]  /*93c0*/  FFMA R32, R23, UR20, R32 ;  /* 0x0000001417207c23 */ /* 0x000fe20008000020 */
[----:B------:R-:W-:-:S04]  /*93d0*/  PRMT R23, RZ, 0x7610, R23 ;  /* 0x00007610ff177816 */ /* 0x000fc80000000017 */
[----:B-1----:R-:W-:-:S05]  /*93e0*/  F2FP.SATFINITE.E4M3.F32.PACK_AB_MERGE_C R33, RZ, R32, RZ ;  /* 0x00000020ff21723e */ /* 0x002fca00048070ff */
[----:B------:R1:W-:Y:S01]  /*93f0*/  @!P3 STG.E.U8 desc[UR16][R26.64+0x91], R33 ;  /* 0x000091211a00b986 */ /* 0x0003e2000c101110 */
[----:B------:R-:W-:Y:S05]  /*9400*/  @P4 BRA `(.L_x_187) ;  /* 0x0000000000044947 */ /* 0x000fea0003800000 */
[----:B------:R0:W5:Y:S02]  /*9410*/  LDG.E.U8 R23, desc[UR16][R28.64+0x98] ;  /* 0x000098101c177981 */ /* 0x000164000c1e1100 */
.L_x_187:
[----:B------:R-:W-:Y:S05]  /*9420*/  BSYNC B1 ;  /* 0x0000000000017941 */ /* 0x000fea0003800000 */
.L_x_186:
        /* <DEDUP_REMOVED lines=8> */
[----:B------:R-:W-:-:S05]  /*94b0*/  F2FP.SATFINITE.E4M3.F32.PACK_AB_MERGE_C R23, RZ, R23, RZ ;  /* 0x00000017ff17723e */ /* 0x000fca00048070ff */
[----:B------:R0:W-:Y:S01]  /*94c0*/  @!P4 STG.E.U8 desc[UR16][R24.64+0x98], R23 ;  /* 0x000098171800c986 */ /* 0x0001e2000c101110 */
[----:B------:R-:W-:Y:S05]  /*94d0*/  @P3 BRA `(.L_x_189) ;  /* 0x0000000000043947 */ /* 0x000fea0003800000 */
[----:B------:R0:W5:Y:S02]  /*94e0*/  LDG.E.U8 R22, desc[UR16][R28.64+0x99] ;  /* 0x000099101c167981 */ /* 0x000164000c1e1100 */
.L_x_189:
[----:B------:R-:W-:Y:S05]  /*94f0*/  BSYNC B1 ;  /* 0x0000000000017941 */ /* 0x000fea0003800000 */
.L_x_188:
        /* <DEDUP_REMOVED lines=8> */
[----:B0-----:R-:W-:-:S05]  /*9580*/  F2FP.SATFINITE.E4M3.F32.PACK_AB_MERGE_C R23, RZ, R22, RZ ;  /* 0x00000016ff17723e */ /* 0x001fca00048070ff */
[----:B------:R0:W-:Y:S01]  /*9590*/  @!P3 STG.E.U8 desc[UR16][R24.64+0x99], R23 ;  /* 0x000099171800b986 */ /* 0x0001e2000c101110 */
[----:B------:R-:W-:Y:S05]  /*95a0*/  @P4 BRA `(.L_x_191) ;  /* 0x0000000000044947 */ /* 0x000fea0003800000 */
[----:B------:R0:W5:Y:S02]  /*95b0*/  LDG.E.U8 R21, desc[UR16][R30.64+0x98] ;  /* 0x000098101e157981 */ /* 0x000164000c1e1100 */
.L_x_191:
[----:B------:R-:W-:Y:S05]  /*95c0*/  BSYNC B1 ;  /* 0x0000000000017941 */ /* 0x000fea0003800000 */
.L_x_190:
        /* <DEDUP_REMOVED lines=12> */
.L_x_193:
[----:B------:R-:W-:Y:S05]  /*9690*/  BSYNC B1 ;  /* 0x0000000000017941 */ /* 0x000fea0003800000 */
.L_x_192:
        /* <DEDUP_REMOVED lines=12> */
.L_x_195:
[----:B------:R-:W-:Y:S05]  /*9760*/  BSYNC B1 ;  /* 0x0000000000017941 */ /* 0x000fea0003800000 */
.L_x_194:
        /* <DEDUP_REMOVED lines=12> */
.L_x_197:
[----:B------:R-:W-:Y:S05]  /*9830*/  BSYNC B1 ;  /* 0x0000000000017941 */ /* 0x000fea0003800000 */
.L_x_196:
        /* <DEDUP_REMOVED lines=12> */
.L_x_199:
[----:B------:R-:W-:Y:S05]  /*9900*/  BSYNC B1 ;  /* 0x0000000000017941 */ /* 0x000fea0003800000 */
.L_x_198:
        /* <DEDUP_REMOVED lines=12> */
.L_x_201:
[----:B------:R-:W-:Y:S05]  /*99d0*/  BSYNC B1 ;  /* 0x0000000000017941 */ /* 0x000fea0003800000 */
.L_x_200:
        /* <DEDUP_REMOVED lines=12> */
.L_x_203:
[----:B------:R-:W-:Y:S05]  /*9aa0*/  BSYNC B1 ;  /* 0x0000000000017941 */ /* 0x000fea0003800000 */
.L_x_202:
        /* <DEDUP_REMOVED lines=12> */
.L_x_205:
[----:B------:R-:W-:Y:S05]  /*9b70*/  BSYNC B1 ;  /* 0x0000000000017941 */ /* 0x000fea0003800000 */
.L_x_204:
        /* <DEDUP_REMOVED lines=12> */
.L_x_207:
[----:B------:R-:W-:Y:S05]  /*9c40*/  BSYNC B1 ;  /* 0x0000000000017941 */ /* 0x000fea0003800000 */
.L_x_206:
        /* <DEDUP_REMOVED lines=12> */
.L_x_209:
[----:B------:R-:W-:Y:S05]  /*9d10*/  BSYNC B1 ;  /* 0x0000000000017941 */ /* 0x000fea0003800000 */
.L_x_208:
        /* <DEDUP_REMOVED lines=12> */
.L_x_211:
[----:B------:R-:W-:Y:S05]  /*9de0*/  BSYNC B1 ;  /* 0x0000000000017941 */ /* 0x000fea0003800000 */
.L_x_210:
        /* <DEDUP_REMOVED lines=12> */
.L_x_213:
[----:B------:R-:W-:Y:S05]  /*9eb0*/  BSYNC B1 ;  /* 0x0000000000017941 */ /* 0x000fea0003800000 */
.L_x_212:
        /* <DEDUP_REMOVED lines=12> */
.L_x_215:
[----:B------:R-:W-:Y:S05]  /*9f80*/  BSYNC B1 ;  /* 0x0000000000017941 */ /* 0x000fea0003800000 */
.L_x_214:
        /* <DEDUP_REMOVED lines=12> */
.L_x_217:
[----:B------:R-:W-:Y:S05]  /*a050*/  BSYNC B1 ;  /* 0x0000000000017941 */ /* 0x000fea0003800000 */
.L_x_216:
        /* <DEDUP_REMOVED lines=12> */
.L_x_219:
[----:B------:R-:W-:Y:S05]  /*a120*/  BSYNC B1 ;  /* 0x0000000000017941 */ /* 0x000fea0003800000 */
.L_x_218:
        /* <DEDUP_REMOVED lines=12> */
.L_x_221:
[----:B------:R-:W-:Y:S05]  /*a1f0*/  BSYNC B1 ;  /* 0x0000000000017941 */ /* 0x000fea0003800000 */
.L_x_220:
        /* <DEDUP_REMOVED lines=12> */
.L_x_223:
[----:B------:R-:W-:Y:S05]  /*a2c0*/  BSYNC B1 ;  /* 0x0000000000017941 */ /* 0x000fea0003800000 */
.L_x_222:
        /* <DEDUP_REMOVED lines=12> */
.L_x_225:
[----:B------:R-:W-:Y:S05]  /*a390*/  BSYNC B1 ;  /* 0x0000000000017941 */ /* 0x000fea0003800000 */
.L_x_224:
        /* <DEDUP_REMOVED lines=12> */
.L_x_227:
[----:B------:R-:W-:Y:S05]  /*a460*/  BSYNC B1 ;  /* 0x0000000000017941 */ /* 0x000fea0003800000 */
.L_x_226:
        /* <DEDUP_REMOVED lines=12> */
.L_x_229:
[----:B------:R-:W-:Y:S05]  /*a530*/  BSYNC B1 ;  /* 0x0000000000017941 */ /* 0x000fea0003800000 */
.L_x_228:
[----:B-----5:R-:W-:Y:S01]  /*a540*/  LOP3.LUT R2, R2, 0xff, RZ, 0xc0, !PT ;  /* 0x000000ff02027812 */ /* 0x020fe200078ec0ff */
[----:B------:R-:W-:Y:S01]  /*a550*/  BSSY B1, `(.L_x_230) ;  /* 0x000000b000017945 */ /* 0x000fe20003800000 */
[----:B------:R-:W-:Y:S02]  /*a560*/  ISETP.LT.OR P4, PT, R35, 0xc1, !P1 ;  /* 0x000000c12300780c */ /* 0x000fe40004f81670 */
[----:B------:R-:W-:-:S05]  /*a570*/  F2FP.F16.E4M3.UNPACK_B R2, R2 ;  /* 0x00000002ff02723e */ /* 0x000fca00020006ff */
[----:B------:R-:W-:-:S05]  /*a580*/  HADD2.F32 R2, -RZ, R2.H0_H0 ;  /* 0x20000002ff027230 */ /* 0x000fca0000004100 */
[----:B0-----:R-:W-:-:S04]  /*a590*/  FMUL R3, R2, UR19 ;  /* 0x0000001302037c20 */ /* 0x001fc80008400000 */
[----:B------:R-:W-:Y:S01]  /*a5a0*/  FFMA R3, R0, UR20, R3 ;  /* 0x0000001400037c23 */ /* 0x000fe20008000003 */
[----:B------:R-:W-:-:S04]  /*a5b0*/  PRMT R0, RZ, 0x7610, R0 ;  /* 0x00007610ff007816 */ /* 0x000fc80000000000 */
[----:B------:R-:W-:-:S05]  /*a5c0*/  F2FP.SATFINITE.E4M3.F32.PACK_AB_MERGE_C R3, RZ, R3, RZ ;  /* 0x00000003ff03723e */ /* 0x000fca00048070ff */
[----:B------:R0:W-:Y:S01]  /*a5d0*/  @!P3 STG.E.U8 desc[UR16][R24.64+0xc1], R3 ;  /* 0x0000c1031800b986 */ /* 0x0001e2000c101110 */
[----:B------:R-:W-:Y:S05]  /*a5e0*/  @P4 BRA `(.L_x_231) ;  /* 0x0000000000044947 */ /* 0x000fea0003800000 */
[----:B------:R0:W5:Y:S02]  /*a5f0*/  LDG.E.U8 R0, desc[UR16][R30.64+0xc0] ;  /* 0x0000c0101e007981 */ /* 0x000164000c1e1100 */
.L_x_231:
[----:B------:R-:W-:Y:S05]  /*a600*/  BSYNC B1 ;  /* 0x0000000000017941 */ /* 0x000fea0003800000 */
.L_x_230:
[----:B------:R-:W2:Y:S01]  /*a610*/  LDL.LU R2, [R1] ;  /* 0x0000000001027983 */ /* 0x000ea20000300800 */
[----:B-----5:R-:W-:Y:S01]  /*a620*/  LOP3.LUT R0, R0, 0xff, RZ, 0xc0, !PT ;  /* 0x000000ff00007812 */ /* 0x020fe200078ec0ff */
[----:B------:R-:W-:Y:S01]  /*a630*/  BSSY B1, `(.L_x_232) ;  /* 0x000000b000017945 */ /* 0x000fe20003800000 */
[----:B------:R-:W-:Y:S02]  /*a640*/  ISETP.LT.OR P3, PT, R35, 0xc2, !P1 ;  /* 0x000000c22300780c */ /* 0x000fe40004f61670 */
[----:B------:R-:W-:-:S05]  /*a650*/  F2FP.F16.E4M3.UNPACK_B R0, R0 ;  /* 0x00000000ff00723e */ /* 0x000fca00020006ff */
[----:B------:R-:W-:-:S05]  /*a660*/  HADD2.F32 R0, -RZ, R0.H0_H0 ;  /* 0x20000000ff007230 */ /* 0x000fca0000004100 */
[----:B------:R-:W-:-:S04]  /*a670*/  FMUL R0, R0, UR19 ;  /* 0x0000001300007c20 */ /* 0x000fc80008400000 */
[----:B--2---:R-:W-:-:S05]  /*a680*/  FFMA R0, R2, UR20, R0 ;  /* 0x0000001402007c23 */ /* 0x004fca0008000000 */
[----:B0-----:R-:W-:Y:S02]  /*a690*/  F2FP.SATFINITE.E4M3.F32.PACK_AB_MERGE_C R3, RZ, R0, RZ ;  /* 0x00000000ff03723e */ /* 0x001fe400048070ff */
[----:B------:R-:W-:-:S03]  /*a6a0*/  PRMT R0, RZ, 0x7610, R0 ;  /* 0x00007610ff007816 */ /* 0x000fc60000000000 */
[----:B------:R0:W-:Y:S01]  /*a6b0*/  @!P4 STG.E.U8 desc[UR16][R26.64+0xc0], R3 ;  /* 0x0000c0031a00c986 */ /* 0x0001e2000c101110 */
[----:B------:R-:W-:Y:S05]  /*a6c0*/  @P3 BRA `(.L_x_233) ;  /* 0x0000000000043947 */ /* 0x000fea0003800000 */
[----:B------:R2:W5:Y:S02]  /*a6d0*/  LDG.E.U8 R0, desc[UR16][R30.64+0xc1] ;  /* 0x0000c1101e007981 */ /* 0x000564000c1e1100 */
.L_x_233:
[----:B------:R-:W-:Y:S05]  /*a6e0*/  BSYNC B1 ;  /* 0x0000000000017941 */ /* 0x000fea0003800000 */
.L_x_232:
[----:B------:R-:W3:Y:S01]  /*a6f0*/  LDL.LU R2, [R1+0x4] ;  /* 0x0000040001027983 */ /* 0x000ee20000300800 */
[----:B-----5:R-:W-:Y:S01]  /*a700*/  LOP3.LUT R0, R0, 0xff, RZ, 0xc0, !PT ;  /* 0x000000ff00007812 */ /* 0x020fe200078ec0ff */
[----:B------:R-:W-:Y:S01]  /*a710*/  BSSY B1, `(.L_x_234) ;  /* 0x000000b000017945 */ /* 0x000fe20003800000 */
[----:B------:R-:W-:Y:S02]  /*a720*/  ISETP.LT.OR P4, PT, R35, 0xc9, !P0 ;  /* 0x000000c92300780c */ /* 0x000fe40004781670 */
[----:B------:R-:W-:-:S05]  /*a730*/  F2FP.F16.E4M3.UNPACK_B R0, R0 ;  /* 0x00000000ff00723e */ /* 0x000fca00020006ff */
[----:B------:R-:W-:-:S05]  /*a740*/  HADD2.F32 R0, -RZ, R0.H0_H0 ;  /* 0x20000000ff007230 */ /* 0x000fca0000004100 */
[----:B------:R-:W-:-:S04]  /*a750*/  FMUL R0, R0, UR19 ;  /* 0x0000001300007c20 */ /* 0x000fc80008400000 */
[----:B---3--:R-:W-:-:S05]  /*a760*/  FFMA R0, R2, UR20, R0 ;  /* 0x0000001402007c23 */ /* 0x008fca0008000000 */
[----:B0-----:R-:W-:Y:S02]  /*a770*/  F2FP.SATFINITE.E4M3.F32.PACK_AB_MERGE_C R3, RZ, R0, RZ ;  /* 0x00000000ff03723e */ /* 0x001fe400048070ff */
[----:B------:R-:W-:-:S03]  /*a780*/  PRMT R0, RZ, 0x7610, R0 ;  /* 0x00007610ff007816 */ /* 0x000fc60000000000 */
[----:B------:R0:W-:Y:S01]  /*a790*/  @!P3 STG.E.U8 desc[UR16][R26.64+0xc1], R3 ;  /* 0x0000c1031a00b986 */ /* 0x0001e2000c101110 */
[----:B------:R-:W-:Y:S05]  /*a7a0*/  @P4 BRA `(.L_x_235) ;  /* 0x0000000000044947 */ /* 0x000fea0003800000 */
[----:B------:R3:W5:Y:S02]  /*a7b0*/  LDG.E.U8 R0, desc[UR16][R28.64+0xc8] ;  /* 0x0000c8101c007981 */ /* 0x000764000c1e1100 */
.L_x_235:
[----:B------:R-:W-:Y:S05]  /*a7c0*/  BSYNC B1 ;  /* 0x0000000000017941 */ /* 0x000fea0003800000 */
.L_x_234:
[----:B------:R-:W2:Y:S01]  /*a7d0*/  LDL.LU R2, [R1+0x8] ;  /* 0x0000080001027983 */ /* 0x000ea20000300800 */
        /* <DEDUP_REMOVED lines=12> */
.L_x_237:
[----:B------:R-:W-:Y:S05]  /*a8a0*/  BSYNC B1 ;  /* 0x0000000000017941 */ /* 0x000fea0003800000 */
.L_x_236:
        /* <DEDUP_REMOVED lines=13> */
.L_x_239:
[----:B------:R-:W-:Y:S05]  /*a980*/  BSYNC B1 ;  /* 0x0000000000017941 */ /* 0x000fea0003800000 */
.L_x_238:
        /* <DEDUP_REMOVED lines=13> */
.L_x_241:
[----:B------:R-:W-:Y:S05]  /*aa60*/  BSYNC B1 ;  /* 0x0000000000017941 */ /* 0x000fea0003800000 */
.L_x_240:
        /* <DEDUP_REMOVED lines=13> */
.L_x_243:
[----:B------:R-:W-:Y:S05]  /*ab40*/  BSYNC B1 ;  /* 0x0000000000017941 */ /* 0x000fea0003800000 */
.L_x_242:
        /* <DEDUP_REMOVED lines=13> */
.L_x_245:
[----:B------:R-:W-:Y:S05]  /*ac20*/  BSYNC B1 ;  /* 0x0000000000017941 */ /* 0x000fea0003800000 */
.L_x_244:
        /* <DEDUP_REMOVED lines=13> */
.L_x_247:
[----:B------:R-:W-:Y:S05]  /*ad00*/  BSYNC B1 ;  /* 0x0000000000017941 */ /* 0x000fea0003800000 */
.L_x_246:
        /* <DEDUP_REMOVED lines=13> */
.L_x_249:
[----:B------:R-:W-:Y:S05]  /*ade0*/  BSYNC B1 ;  /* 0x0000000000017941 */ /* 0x000fea0003800000 */
.L_x_248:
        /* <DEDUP_REMOVED lines=13> */
.L_x_251:
[----:B------:R-:W-:Y:S05]  /*aec0*/  BSYNC B1 ;  /* 0x0000000000017941 */ /* 0x000fea0003800000 */
.L_x_250:
        /* <DEDUP_REMOVED lines=13> */
.L_x_253:
[----:B------:R-:W-:Y:S05]  /*afa0*/  BSYNC B1 ;  /* 0x0000000000017941 */ /* 0x000fea0003800000 */
.L_x_252:
        /* <DEDUP_REMOVED lines=13> */
.L_x_255:
[----:B------:R-:W-:Y:S05]  /*b080*/  BSYNC B1 ;  /* 0x0000000000017941 */ /* 0x000fea0003800000 */
.L_x_254:
        /* <DEDUP_REMOVED lines=13> */
.L_x_257:
[----:B------:R-:W-:Y:S05]  /*b160*/  BSYNC B1 ;  /* 0x0000000000017941 */ /* 0x000fea0003800000 */
.L_x_256:
        /* <DEDUP_REMOVED lines=13> */
.L_x_259:
[----:B------:R-:W-:Y:S05]  /*b240*/  BSYNC B1 ;  /* 0x0000000000017941 */ /* 0x000fea0003800000 */
.L_x_258:
        /* <DEDUP_REMOVED lines=13> */
.L_x_261:
[----:B------:R-:W-:Y:S05]  /*b320*/  BSYNC B1 ;  /* 0x0000000000017941 */ /* 0x000fea0003800000 */
.L_x_260:
        /* <DEDUP_REMOVED lines=13> */
.L_x_263:
[----:B------:R-:W-:Y:S05]  /*b400*/  BSYNC B1 ;  /* 0x0000000000017941 */ /* 0x000fea0003800000 */
.L_x_262:
        /* <DEDUP_REMOVED lines=13> */
.L_x_265:
[----:B------:R-:W-:Y:S05]  /*b4e0*/  BSYNC B1 ;  /* 0x0000000000017941 */ /* 0x000fea0003800000 */
.L_x_264:
        /* <DEDUP_REMOVED lines=13> */
.L_x_267:
[----:B------:R-:W-:Y:S05]  /*b5c0*/  BSYNC B1 ;  /* 0x0000000000017941 */ /* 0x000fea0003800000 */
.L_x_266:
        /* <DEDUP_REMOVED lines=13> */
.L_x_269:
[----:B------:R-:W-:Y:S05]  /*b6a0*/  BSYNC B1 ;  /* 0x0000000000017941 */ /* 0x000fea0003800000 */
.L_x_268:
        /* <DEDUP_REMOVED lines=13> */
.L_x_271:
[----:B------:R-:W-:Y:S05]  /*b780*/  BSYNC B1 ;  /* 0x0000000000017941 */ /* 0x000fea0003800000 */
.L_x_270:
        /* <DEDUP_REMOVED lines=13> */
.L_x_273:
[----:B------:R-:W-:Y:S05]  /*b860*/  BSYNC B1 ;  /* 0x0000000000017941 */ /* 0x000fea0003800000 */
.L_x_272:
        /* <DEDUP_REMOVED lines=13> */
.L_x_275:
[----:B------:R-:W-:Y:S05]  /*b940*/  BSYNC B1 ;  /* 0x0000000000017941 */ /* 0x000fea0003800000 */
.L_x_274:
        /* <DEDUP_REMOVED lines=13> */
.L_x_277:
[----:B------:R-:W-:Y:S05]  /*ba20*/  BSYNC B1 ;  /* 0x0000000000017941 */ /* 0x000fea0003800000 */
.L_x_276:
        /* <DEDUP_REMOVED lines=13> */
.L_x_279:
[----:B------:R-:W-:Y:S05]  /*bb00*/  BSYNC B1 ;  /* 0x0000000000017941 */ /* 0x000fea0003800000 */
.L_x_278:
        /* <DEDUP_REMOVED lines=13> */
.L_x_281:
[----:B------:R-:W-:Y:S05]  /*bbe0*/  BSYNC B1 ;  /* 0x0000000000017941 */ /* 0x000fea0003800000 */
.L_x_280:
        /* <DEDUP_REMOVED lines=13> */
.L_x_283:
[----:B------:R-:W-:Y:S05]  /*bcc0*/  BSYNC B1 ;  /* 0x0000000000017941 */ /* 0x000fea0003800000 */
.L_x_282:
        /* <DEDUP_REMOVED lines=13> */
.L_x_285:
[----:B------:R-:W-:Y:S05]  /*bda0*/  BSYNC B1 ;  /* 0x0000000000017941 */ /* 0x000fea0003800000 */
.L_x_284:
        /* <DEDUP_REMOVED lines=13> */
.L_x_287:
[----:B------:R-:W-:Y:S05]  /*be80*/  BSYNC B1 ;  /* 0x0000000000017941 */ /* 0x000fea0003800000 */
.L_x_286:
        /* <DEDUP_REMOVED lines=13> */
.L_x_289:
[----:B------:R-:W-:Y:S05]  /*bf60*/  BSYNC B1 ;  /* 0x0000000000017941 */ /* 0x000fea0003800000 */
.L_x_288:
[----:B------:R-:W-:Y:S05]  /*bf70*/  @P1 BRA `(.L_x_290) ;  /* 0x0000002000a41947 */ /* 0x000fea0003800000 */
[----:B------:R-:W2:Y:S01]  /*bf80*/  LDL.LU R2, [R1+0x74] ;  /* 0x0000740001027983 */ /* 0x000ea20000300800 */
[----:B-----5:R-:W-:-:S04]  /*bf90*/  LOP3.LUT R0, R0, 0xff, RZ, 0xc0, !PT ;  /* 0x000000ff00007812 */ /* 0x020fc800078ec0ff */
[----:B------:R-:W-:-:S05]  /*bfa0*/  F2FP.F16.E4M3.UNPACK_B R0, R0 ;  /* 0x00000000ff00723e */ /* 0x000fca00020006ff */
[----:B------:R-:W-:-:S05]  /*bfb0*/  HADD2.F32 R0, -RZ, R0.H0_H0 ;  /* 0x20000000ff007230 */ /* 0x000fca0000004100 */
[----:B------:R-:W-:-:S04]  /*bfc0*/  FMUL R0, R0, UR19 ;  /* 0x0000001300007c20 */ /* 0x000fc80008400000 */
[----:B--2---:R-:W-:-:S05]  /*bfd0*/  FFMA R0, R2, UR20, R0 ;  /* 0x0000001402007c23 */ /* 0x004fca0008000000 */
[----:B0-----:R-:W-:-:S05]  /*bfe0*/  F2FP.SATFINITE.E4M3.F32.PACK_AB_MERGE_C R3, RZ, R0, RZ ;  /* 0x00000000ff03723e */ /* 0x001fca00048070ff */
[----:B------:R0:W-:Y:S01]  /*bff0*/  STG.E.U8 desc[UR16][R26.64+0xf9], R3 ;  /* 0x0000f9031a007986 */ /* 0x0001e2000c101110 */
[----:B------:R-:W-:Y:S05]  /*c000*/  BRA `(.L_x_290) ;  /* 0x0000002000807947 */ /* 0x000fea0003800000 */
.L_x_33:
[----:B------:R-:W-:Y:S01]  /*c010*/  ISETP.GE.AND P1, PT, R38, 0x1, PT ;  /* 0x000000012600780c */ /* 0x000fe20003f26270 */
[----:B------:R-:W-:Y:S01]  /*c020*/  FMUL R226, R226, UR20 ;  /* 0x00000014e2e27c20 */ /* 0x000fe20008400000 */
[----:B------:R-:W2:Y:S01]  /*c030*/  LDL.LU R227, [R1+0x10] ;  /* 0x0000100001e37983 */ /* 0x000ea20000300800 */
[----:B------:R-:W-:Y:S01]  /*c040*/  ISETP.GE.AND P0, PT, R38, 0x9, PT ;  /* 0x000000092600780c */ /* 0x000fe20003f06270 */
[----:B------:R-:W-:Y:S01]  /*c050*/  FMUL R225, R225, UR20 ;  /* 0x00000014e1e17c20 */ /* 0x000fe20008400000 */
[C---:B------:R-:W-:Y:S02]  /*c060*/  ISETP.LT.OR P4, PT, R35.reuse, 0x1, !P1 ;  /* 0x000000012300780c */ /* 0x040fe40004f81670 */
[C---:B------:R-:W-:Y:S02]  /*c070*/  ISETP.LT.OR P5, PT, R35.reuse, 0x2, !P1 ;  /* 0x000000022300780c */ /* 0x040fe40004fa1670 */
[----:B------:R-:W-:Y:S02]  /*c080*/  F2FP.SATFINITE.E4M3.F32.PACK_AB_MERGE_C R29, RZ, R226, RZ ;  /* 0x000000e2ff1d723e */ /* 0x000fe400048070ff */
[C---:B------:R-:W-:Y:S01]  /*c090*/  ISETP.LT.OR P3, PT, R35.reuse, 0x1, !P0 ;  /* 0x000000012300780c */ /* 0x040fe20004761670 */
[----:B------:R-:W-:Y:S01]  /*c0a0*/  FMUL R224, R224, UR20 ;  /* 0x00000014e0e07c20 */ /* 0x000fe20008400000 */
[----:B------:R-:W-:Y:S01]  /*c0b0*/  ISETP.LT.OR P6, PT, R35, 0xa, !P1 ;  /* 0x0000000a2300780c */ /* 0x000fe20004fc1670 */
[----:B------:R-:W-:Y:S01]  /*c0c0*/  FMUL R223, R223, UR20 ;  /* 0x00000014dfdf7c20 */ /* 0x000fe20008400000 */
[----:B------:R-:W-:Y:S01]  /*c0d0*/  F2FP.SATFINITE.E4M3.F32.PACK_AB_MERGE_C R225, RZ, R225, RZ ;  /* 0x000000e1ffe1723e */ /* 0x000fe200048070ff */
[----:B------:R-:W-:Y:S01]  /*c0e0*/  FMUL R221, R221, UR20 ;  /* 0x00000014dddd7c20 */ /* 0x000fe20008400000 */
[----:B------:R-:W-:Y:S01]  /*c0f0*/  FMUL R222, R222, UR20 ;  /* 0x00000014dede7c20 */ /* 0x000fe20008400000 */
[----:B------:R0:W-:Y:S01]  /*c100*/  @!P4 STG.E.U8 desc[UR16][R24.64], R29 ;  /* 0x0000001d1800c986 */ /* 0x0001e2000c101110 */
[----:B------:R-:W-:-:S02]  /*c110*/  ISETP.LT.OR P4, PT, R35, 0x2, !P0 ;  /* 0x000000022300780c */ /* 0x000fc40004781670 */
[----:B------:R-:W-:Y:S01]  /*c120*/  F2FP.SATFINITE.E4M3.F32.PACK_AB_MERGE_C R31, RZ, R224, RZ ;  /* 0x000000e0ff1f723e */ /* 0x000fe200048070ff */
[----:B------:R1:W-:Y:S01]  /*c130*/  @!P5 STG.E.U8 desc[UR16][R24.64+0x1], R225 ;  /* 0x000001e11800d986 */ /* 0x0003e2000c101110 */
[C---:B------:R-:W-:Y:S02]  /*c140*/  ISETP.LT.OR P5, PT, R35.reuse, 0x9, !P1 ;  /* 0x000000092300780c */ /* 0x040fe40004fa1670 */
[----:B------:R-:W-:Y:S01]  /*c150*/  F2FP.SATFINITE.E4M3.F32.PACK_AB_MERGE_C R223, RZ, R223, RZ ;  /* 0x000000dfffdf723e */ /* 0x000fe200048070ff */
[----:B------:R-:W-:Y:S01]  /*c160*/  FMUL R220, R220, UR20 ;  /* 0x00000014dcdc7c20 */ /* 0x000fe20008400000 */
[----:B------:R-:W-:Y:S01]  /*c170*/  F2FP.SATFINITE.E4M3.F32.PACK_AB_MERGE_C R221, RZ, R221, RZ ;  /* 0x000000ddffdd723e */ /* 0x000fe200048070ff */
[----:B------:R-:W-:Y:S01]  /*c180*/  @!P3 STG.E.U8 desc[UR16][R26.64], R31 ;  /* 0x0000001f1a00b986 */ /* 0x000fe2000c101110 */
[----:B------:R-:W-:-:S03]  /*c190*/  ISETP.LT.OR P3, PT, R35, 0x9, !P0 ;  /* 0x000000092300780c */ /* 0x000fc60004761670 */
[----:B------:R-:W-:Y:S01]  /*c1a0*/  @!P4 STG.E.U8 desc[UR16][R26.64+0x1], R223 ;  /* 0x000001df1a00c986 */ /* 0x000fe2000c101110 */
[----:B------:R-:W-:-:S03]  /*c1b0*/  ISETP.LT.OR P4, PT, R35, 0xa, !P0 ;  /* 0x0000000a2300780c */ /* 0x000fc60004781670 */
[----:B------:R-:W-:Y:S01]  /*c1c0*/  @!P6 STG.E.U8 desc[UR16][R24.64+0x9], R221 ;  /* 0x000009dd1800e986 */ /* 0x000fe2000c101110 */
[----:B------:R-:W-:Y:S01]  /*c1d0*/  ISETP.LT.OR P6, PT, R35, 0x12, !P1 ;  /* 0x000000122300780c */ /* 0x000fe20004fc1670 */
[----:B------:R-:W-:Y:S01]  /*c1e0*/  FMUL R219, R219, UR20 ;  /* 0x00000014dbdb7c20 */ /* 0x000fe20008400000 */
[----:B0-----:R-:W-:Y:S01]  /*c1f0*/  F2FP.SATFINITE.E4M3.F32.PACK_AB_MERGE_C R29, RZ, R222, RZ ;  /* 0x000000deff1d723e */ /* 0x001fe200048070ff */
[----:B------:R-:W-:Y:S01]  /*c200*/  FMUL R217, R217, UR20 ;  /* 0x00000014d9d97c20 */ /* 0x000fe20008400000 */
[----:B------:R-:W3:Y:S01]  /*c210*/  LDL.LU R226, [R1+0xc] ;  /* 0x00000c0001e27983 */ /* 0x000ee20000300800 */
[----:B------:R-:W-:Y:S02]  /*c220*/  F2FP.SATFINITE.E4M3.F32.PACK_AB_MERGE_C R33, RZ, R220, RZ ;  /* 0x000000dcff21723e */ /* 0x000fe400048070ff */
[----:B------:R-:W-:Y:S01]  /*c230*/  F2FP.SATFINITE.E4M3.F32.PACK_AB_MERGE_C R219, RZ, R219, RZ ;  /* 0x000000dbffdb723e */ /* 0x000fe200048070ff */
[----:B------:R0:W-:Y:S01]  /*c240*/  @!P5 STG.E.U8 desc[UR16][R24.64+0x8], R29 ;  /* 0x0000081d1800d986 */ /* 0x0001e2000c101110 */
[----:B------:R-:W-:-:S02]  /*c250*/  ISETP.LT.OR P5, PT, R35, 0x11, !P1 ;  /* 0x000000112300780c */ /* 0x000fc40004fa1670 */
[----:B------:R-:W-:Y:S01]  /*c260*/  F2FP.SATFINITE.E4M3.F32.PACK_AB_MERGE_C R217, RZ, R217, RZ ;  /* 0x000000d9ffd9723e */ /* 0x000fe200048070ff */
[----:B-1----:R-:W4:Y:S01]  /*c270*/  LDL.LU R225, [R1+0x8] ;  /* 0x0000080001e17983 */ /* 0x002f220000300800 */
[----:B------:R-:W-:-:S03]  /*c280*/  FMUL R218, R218, UR20 ;  /* 0x00000014dada7c20 */ /* 0x000fc60008400000 */
[----:B------:R-:W3:Y:S04]  /*c290*/  LDL.LU R224, [R1+0x4] ;  /* 0x0000040001e07983 */ /* 0x000ee80000300800 */
[----:B------:R-:W4:Y:S01]  /*c2a0*/  LDL.LU R222, [R1] ;  /* 0x0000000001de7983 */ /* 0x000f220000300800 */
[----:B0-----:R-:W-:Y:S01]  /*c2b0*/  F2FP.SATFINITE.E4M3.F32.PACK_AB_MERGE_C R29, RZ, R218, RZ ;  /* 0x000000daff1d723e */ /* 0x001fe200048070ff */
[----:B------:R-:W-:Y:S01]  /*c2c0*/  FMUL R216, R216, UR20 ;  /* 0x00000014d8d87c20 */ /* 0x000fe20008400000 */
[----:B------:R-:W-:Y:S01]  /*c2d0*/  FMUL R215, R215, UR20 ;  /* 0x00000014d7d77c20 */ /* 0x000fe20008400000 */
[----:B------:R0:W-:Y:S01]  /*c2e0*/  @!P3 STG.E.U8 desc[UR16][R26.64+0x8], R33 ;  /* 0x000008211a00b986 */ /* 0x0001e2000c101110 */
[----:B------:R-:W-:Y:S01]  /*c2f0*/  ISETP.LT.OR P3, PT, R35, 0x11, !P0 ;  /* 0x000000112300780c */ /* 0x000fe20004761670 */
[----:B------:R-:W-:Y:S01]  /*c300*/  FMUL R213, R213, UR20 ;  /* 0x00000014d5d57c20 */ /* 0x000fe20008400000 */
[----:B------:R-:W-:Y:S01]  /*c310*/  F2FP.SATFINITE.E4M3.F32.PACK_AB_MERGE_C R31, RZ, R216, RZ ;  /* 0x000000d8ff1f723e */ /* 0x000fe200048070ff */
[----:B------:R-:W-:Y:S01]  /*c320*/  @!P4 STG.E.U8 desc[UR16][R26.64+0x9], R219 ;  /* 0x000009db1a00c986 */ /* 0x000fe2000c101110 */
[C---:B------:R-:W-:Y:S01]  /*c330*/  ISETP.LT.OR P4, PT, R35.reuse, 0x12, !P0 ;  /* 0x000000122300780c */ /* 0x040fe20004781670 */
[----:B------:R-:W-:Y:S01]  /*c340*/  FMUL R214, R214, UR20 ;  /* 0x00000014d6d67c20 */ /* 0x000fe20008400000 */
[----:B------:R-:W-:Y:S01]  /*c350*/  F2FP.SATFINITE.E4M3.F32.PACK_AB_MERGE_C R215, RZ, R215, RZ ;  /* 0x000000d7ffd7723e */ /* 0x000fe200048070ff */
[----:B------:R-:W-:Y:S01]  /*c360*/  @!P6 STG.E.U8 desc[UR16][R24.64+0x11], R217 ;  /* 0x000011d91800e986 */ /* 0x000fe2000c101110 */
[C---:B------:R-:W-:Y:S01]  /*c370*/  ISETP.LT.OR P6, PT, R35.reuse, 0x1a, !P1 ;  /* 0x0000001a2300780c */ /* 0x040fe20004fc1670 */
[----:B------:R-:W-:Y:S01]  /*c380*/  FMUL R212, R212, UR20 ;  /* 0x00000014d4d47c20 */ /* 0x000fe20008400000 */
[----:B------:R-:W-:Y:S01]  /*c390*/  F2FP.SATFINITE.E4M3.F32.PACK_AB_MERGE_C R213, RZ, R213, RZ ;  /* 0x000000d5ffd5723e */ /* 0x000fe200048070ff */
[----:B------:R1:W-:Y:S01]  /*c3a0*/  @!P5 STG.E.U8 desc[UR16][R24.64+0x10], R29 ;  /* 0x0000101d1800d986 */ /* 0x0003e2000c101110 */
[----:B------:R-:W-:Y:S01]  /*c3b0*/  ISETP.LT.OR P5, PT, R35, 0x19, !P1 ;  /* 0x000000192300780c */ /* 0x000fe20004fa1670 */
[----:B------:R-:W-:Y:S01]  /*c3c0*/  FMUL R211, R211, UR20 ;  /* 0x00000014d3d37c20 */ /* 0x000fe20008400000 */
[----:B------:R-:W-:Y:S01]  /*c3d0*/  FMUL R209, R209, UR20 ;  /* 0x00000014d1d17c20 */ /* 0x000fe20008400000 */
[----:B------:R1:W-:Y:S01]  /*c3e0*/  @!P3 STG.E.U8 desc[UR16][R26.64+0x10], R31 ;  /* 0x0000101f1a00b986 */ /* 0x0003e2000c101110 */
[C---:B------:R-:W-:Y:S01]  /*c3f0*/  ISETP.LT.OR P3, PT, R35.reuse, 0x19, !P0 ;  /* 0x000000192300780c */ /* 0x040fe20004761670 */
[----:B------:R-:W-:Y:S01]  /*c400*/  FMUL R210, R210, UR20 ;  /* 0x00000014d2d27c20 */ /* 0x000fe20008400000 */
[----:B0-----:R-:W-:Y:S01]  /*c410*/  F2FP.SATFINITE.E4M3.F32.PACK_AB_MERGE_C R33, RZ, R212, RZ ;  /* 0x000000d4ff21723e */ /* 0x001fe200048070ff */
[----:B------:R-:W-:Y:S01]  /*c420*/  @!P4 STG.E.U8 desc[UR16][R26.64+0x11], R215 ;  /* 0x000011d71a00c986 */ /* 0x000fe2000c101110 */
[C---:B------:R-:W-:Y:S01]  /*c430*/  ISETP.LT.OR P4, PT, R35.reuse, 0x1a, !P0 ;  /* 0x0000001a2300780c */ /* 0x040fe20004781670 */
[----:B------:R-:W-:Y:S01]  /*c440*/  FMUL R208, R208, UR20 ;  /* 0x00000014d0d07c20 */ /* 0x000fe20008400000 */
[----:B------:R-:W-:Y:S01]  /*c450*/  F2FP.SATFINITE.E4M3.F32.PACK_AB_MERGE_C R211, RZ, R211, RZ ;  /* 0x000000d3ffd3723e */ /* 0x000fe200048070ff */
[----:B------:R-:W-:Y:S01]  /*c460*/  @!P6 STG.E.U8 desc[UR16][R24.64+0x19], R213 ;  /* 0x000019d51800e986 */ /* 0x000fe2000c101110 */
[----:B------:R-:W-:Y:S01]  /*c470*/  ISETP.LT.OR P6, PT, R35, 0x22, !P1 ;  /* 0x000000222300780c */ /* 0x000fe20004fc1670 */
[----:B------:R-:W-:Y:S01]  /*c480*/  FMUL R207, R207, UR20 ;  /* 0x00000014cfcf7c20 */ /* 0x000fe20008400000 */
[----:B-1----:R-:W-:Y:S01]  /*c490*/  F2FP.SATFINITE.E4M3.F32.PACK_AB_MERGE_C R29, RZ, R214, RZ ;  /* 0x000000d6ff1d723e */ /* 0x002fe200048070ff */
[----:B------:R-:W-:Y:S01]  /*c4a0*/  FMUL R205, R205, UR20 ;  /* 0x00000014cdcd7c20 */ /* 0x000fe20008400000 */
[----:B------:R-:W-:Y:S01]  /*c4b0*/  F2FP.SATFINITE.E4M3.F32.PACK_AB_MERGE_C R209, RZ, R209, RZ ;  /* 0x000000d1ffd1723e */ /* 0x000fe200048070ff */
[----:B------:R-:W-:Y:S01]  /*c4c0*/  FMUL R206, R206, UR20 ;  /* 0x00000014cece7c20 */ /* 0x000fe20008400000 */
[----:B------:R-:W-:Y:S01]  /*c4d0*/  F2FP.SATFINITE.E4M3.F32.PACK_AB_MERGE_C R31, RZ, R208, RZ ;  /* 0x000000d0ff1f723e */ /* 0x000fe200048070ff */
[----:B------:R0:W-:Y:S01]  /*c4e0*/  @!P5 STG.E.U8 desc[UR16][R24.64+0x18], R29 ;  /* 0x0000181d1800d986 */ /* 0x0001e2000c101110 */
[C---:B------:R-:W-:Y:S01]  /*c4f0*/  ISETP.LT.OR P5, PT, R35.reuse, 0x21, !P1 ;  /* 0x000000212300780c */ /* 0x040fe20004fa1670 */
[----:B------:R-:W-:Y:S01]  /*c500*/  FMUL R204, R204, UR20 ;  /* 0x00000014cccc7c20 */ /* 0x000fe20008400000 */
[----:B------:R-:W-:Y:S01]  /*c510*/  F2FP.SATFINITE.E4M3.F32.PACK_AB_MERGE_C R207, RZ, R207, RZ ;  /* 0x000000cfffcf723e */ /* 0x000fe200048070ff */
[----:B------:R1:W-:Y:S01]  /*c520*/  @!P3 STG.E.U8 desc[UR16][R26.64+0x18], R33 ;  /* 0x000018211a00b986 */ /* 0x0003e2000c101110 */
[----:B------:R-:W-:Y:S01]  /*c530*/  ISETP.LT.OR P3, PT, R35, 0x21, !P0 ;  /* 0x000000212300780c */ /* 0x000fe20004761670 */
[----:B------:R-:W-:Y:S01]  /*c540*/  FMUL R203, R203, UR20 ;  /* 0x00000014cbcb7c20 */ /* 0x000fe20008400000 */
[----:B------:R-:W-:Y:S01]  /*c550*/  F2FP.SATFINITE.E4M3.F32.PACK_AB_MERGE_C R205, RZ, R205, RZ ;  /* 0x000000cdffcd723e */ /* 0x000fe200048070ff */
[----:B------:R-:W-:Y:S01]  /*c560*/  @!P4 STG.E.U8 desc[UR16][R26.64+0x19], R211 ;  /* 0x000019d31a00c986 */ /* 0x000fe2000c101110 */
[----:B------:R-:W-:Y:S01]  /*c570*/  ISETP.LT.OR P4, PT, R35, 0x22, !P0 ;  /* 0x000000222300780c */ /* 0x000fe20004781670 */
[----:B------:R-:W-:Y:S01]  /*c580*/  FMUL R201, R201, UR20 ;  /* 0x00000014c9c97c20 */ /* 0x000fe20008400000 */
[----:B------:R-:W-:Y:S01]  /*c590*/  F2FP.SATFINITE.E4M3.F32.PACK_AB_MERGE_C R203, RZ, R203, RZ ;  /* 0x000000cbffcb723e */ /* 0x000fe200048070ff */
[----:B------:R-:W-:Y:S01]  /*c5a0*/  @!P6 STG.E.U8 desc[UR16][R24.64+0x21], R209 ;  /* 0x000021d11800e986 */ /* 0x000fe2000c101110 */
[----:B------:R-:W-:Y:S01]  /*c5b0*/  ISETP.LT.OR P6, PT, R35, 0x2a, !P1 ;  /* 0x0000002a2300780c */ /* 0x000fe20004fc1670 */
[----:B------:R-:W-:Y:S01]  /*c5c0*/  FMUL R202, R202, UR20 ;  /* 0x00000014caca7c20 */ /* 0x000fe20008400000 */
[----:B0-----:R-:W-:Y:S01]  /*c5d0*/  F2FP.SATFINITE.E4M3.F32.PACK_AB_MERGE_C R29, RZ, R210, RZ ;  /* 0x000000d2ff1d723e */ /* 0x001fe200048070ff */
[----:B------:R-:W-:Y:S01]  /*c5e0*/  FMUL R200, R200, UR20 ;  /* 0x00000014c8c87c20 */ /* 0x000fe20008400000 */
[----:B-1----:R-:W-:Y:S01]  /*c5f0*/  F2FP.SATFINITE.E4M3.F32.PACK_AB_MERGE_C R33, RZ, R204, RZ ;  /* 0x000000ccff21723e */ /* 0x002fe200048070ff */
[----:B------:R-:W-:Y:S01]  /*c600*/  FMUL R199, R199, UR20 ;  /* 0x00000014c7c77c20 */ /* 0x000fe20008400000 */
[----:B------:R-:W-:Y:S01]  /*c610*/  F2FP.SATFINITE.E4M3.F32.PACK_AB_MERGE_C R201, RZ, R201, RZ ;  /* 0x000000c9ffc9723e */ /* 0x000fe200048070ff */
[----:B------:R0:W-:Y:S01]  /*c620*/  @!P5 STG.E.U8 desc[UR16][R24.64+0x20], R29 ;  /* 0x0000201d1800d986 */ /* 0x0001e2000c101110 */
[----:B------:R-:W-:Y:S01]  /*c630*/  ISETP.LT.OR P5, PT, R35, 0x29, !P1 ;  /* 0x000000292300780c */ /* 0x000fe20004fa1670 */
[----:B------:R-:W-:Y:S01]  /*c640*/  FMUL R197, R197, UR20 ;  /* 0x00000014c5c57c20 */ /* 0x000fe20008400000 */
[----:B------:R-:W-:Y:S01]  /*c650*/  F2FP.SATFINITE.E4M3.F32.PACK_AB_MERGE_C R199, RZ, R199, RZ ;  /* 0x000000c7ffc7723e */ /* 0x000fe200048070ff */
[----:B------:R1:W-:Y:S01]  /*c660*/  @!P3 STG.E.U8 desc[UR16][R26.64+0x20], R31 ;  /* 0x0000201f1a00b986 */ /* 0x0003e2000c101110 */
[C---:B------:R-:W-:Y:S01]  /*c670*/  ISETP.LT.OR P3, PT, R35.reuse, 0x29, !P0 ;  /* 0x000000292300780c */ /* 0x040fe20004761670 */
[----:B------:R-:W-:Y:S01]  /*c680*/  FMUL R198, R198, UR20 ;  /* 0x00000014c6c67c20 */ /* 0x000fe20008400000 */
[----:B------:R-:W-:Y:S01]  /*c690*/  F2FP.SATFINITE.E4M3.F32.PACK_AB_MERGE_C R197, RZ, R197, RZ ;  /* 0x000000c5ffc5723e */ /* 0x000fe200048070ff */
[----:B------:R-:W-:Y:S01]  /*c6a0*/  @!P4 STG.E.U8 desc[UR16][R26.64+0x21], R207 ;  /* 0x000021cf1a00c986 */ /* 0x000fe2000c101110 */
[----:B------:R-:W-:Y:S01]  /*c6b0*/  ISETP.LT.OR P4, PT, R35, 0x2a, !P0 ;  /* 0x0000002a2300780c */ /* 0x000fe20004781670 */
[----:B------:R-:W-:Y:S01]  /*c6c0*/  FMUL R196, R196, UR20 ;  /* 0x00000014c4c47c20 */ /* 0x000fe20008400000 */
[----:B------:R-:W-:Y:S01]  /*c6d0*/  FMUL R195, R195, UR20 ;  /* 0x00000014c3c37c20 */ /* 0x000fe20008400000 */
        /* <DEDUP_REMOVED lines=27> */
[----:B------:R-:W-:Y:S01]  /*c890*/  FMUL R186, R186, UR20 ;  /* 0x00000014baba7c20 */ /* 0x000fe20008400000 */
        /* <DEDUP_REMOVED lines=156> */
[----:B-----5:R-:W-:Y:S01]  /*d260*/  FMUL R0, R0, UR20 ;  /* 0x0000001400007c20 */ /* 0x020fe20008400000 */
[----:B-1----:R-:W-:Y:S01]  /*d270*/  F2FP.SATFINITE.E4M3.F32.PACK_AB_MERGE_C R33, RZ, R164, RZ ;  /* 0x000000a4ff21723e */ /* 0x002fe200048070ff */
        /* <DEDUP_REMOVED lines=9> */
[----:B------:R-:W-:Y:S01]  /*d310*/  FMUL R4, R4, UR20 ;  /* 0x0000001404047c20 */ /* 0x000fe20008400000 */
[----:B------:R-:W-:Y:S01]  /*d320*/  @!P4 STG.E.U8 desc[UR16][R26.64+0x71], R167 ;  /* 0x000071a71a00c986 */ /* 0x000fe2000c101110 */
[----:B------:R-:W-:-:S03]  /*d330*/  ISETP.LT.OR P4, PT, R35, 0x7a, !P0 ;  /* 0x0000007a2300780c */ /* 0x000fc60004781670 */
[----:B------:R-:W-:Y:S01]  /*d340*/  @!P6 STG.E.U8 desc[UR16][R24.64+0x79], R165 ;  /* 0x000079a51800e986 */ /* 0x000fe2000c101110 */
[----:B------:R-:W-:Y:S02]  /*d350*/  ISETP.LT.OR P6, PT, R35, 0x82, !P1 ;  /* 0x000000822300780c */ /* 0x000fe40004fc1670 */
[----:B0-----:R-:W-:Y:S01]  /*d360*/  F2FP.SATFINITE.E4M3.F32.PACK_AB_MERGE_C R29, RZ, R166, RZ ;  /* 0x000000a6ff1d723e */ /* 0x001fe200048070ff */
[----:B------:R-:W3:Y:S01]  /*d370*/  LDL.LU R220, [R1+0x14] ;  /* 0x0000140001dc7983 */ /* 0x000ee20000300800 */
[----:B-1----:R-:W-:-:S03]  /*d380*/  F2FP.SATFINITE.E4M3.F32.PACK_AB_MERGE_C R31, RZ, R160, RZ ;  /* 0x000000a0ff1f723e */ /* 0x002fc600048070ff */
[----:B------:R0:W-:Y:S01]  /*d390*/  @!P5 STG.E.U8 desc[UR16][R24.64+0x78], R29 ;  /* 0x0000781d1800d986 */ /* 0x0001e2000c101110 */
[----:B------:R-:W-:-:S03]  /*d3a0*/  ISETP.LT.OR P5, PT, R35, 0x81, !P1 ;  /* 0x000000812300780c */ /* 0x000fc60004fa1670 */
[----:B------:R1:W-:Y:S01]  /*d3b0*/  @!P3 STG.E.U8 desc[UR16][R26.64+0x78], R33 ;  /* 0x000078211a00b986 */ /* 0x0003e2000c101110 */
[----:B------:R-:W-:-:S03]  /*d3c0*/  ISETP.LT.OR P3, PT, R35, 0x81, !P0 ;  /* 0x000000812300780c */ /* 0x000fc60004761670 */
        /* <DEDUP_REMOVED lines=26> */
[----:B0-----:R-:W-:Y:S02]  /*d570*/  F2FP.SATFINITE.E4M3.F32.PACK_AB_MERGE_C R29, RZ, R154, RZ ;  /* 0x0000009aff1d723e */ /* 0x001fe400048070ff */
[----:B-1----:R-:W-:-:S03]  /*d580*/  F2FP.SATFINITE.E4M3.F32.PACK_AB_MERGE_C R33, RZ, R20, RZ ;  /* 0x00000014ff21723e */ /* 0x002fc600048070ff */
[----:B------:R0:W-:Y:S01]  /*d590*/  @!P5 STG.E.U8 desc[UR16][R24.64+0x90], R29 ;  /* 0x0000901d1800d986 */ /* 0x0001e2000c101110 */
[----:B------:R-:W-:-:S03]  /*d5a0*/  ISETP.LT.OR P5, PT, R35, 0x99, !P1 ;  /* 0x000000992300780c */ /* 0x000fc60004fa1670 */
[----:B------:R-:W-:Y:S01]  /*d5b0*/  @!P3 STG.E.U8 desc[UR16][R26.64+0x90], R31 ;  /* 0x0000901f1a00b986 */ /* 0x000fe2000c101110 */
[----:B------:R-:W-:-:S03]  /*d5c0*/  ISETP.LT.OR P3, PT, R35, 0x99, !P0 ;  /* 0x000000992300780c */ /* 0x000fc60004761670 */
[----:B------:R1:W-:Y:S01]  /*d5d0*/  @!P4 STG.E.U8 desc[UR16][R26.64+0x91], R23 ;  /* 0x000091171a00c986 */ /* 0x0003e2000c101110 */
[----:B------:R-:W-:-:S03]  /*d5e0*/  ISETP.LT.OR P4, PT, R35, 0x9a, !P0 ;  /* 0x0000009a2300780c */ /* 0x000fc60004781670 */
[----:B------:R2:W-:Y:S01]  /*d5f0*/  @!P6 STG.E.U8 desc[UR16][R24.64+0x99], R21 ;  /* 0x000099151800e986 */ /* 0x0005e2000c101110 */
[----:B------:R-:W-:Y:S02]  /*d600*/  ISETP.LT.OR P6, PT, R35, 0xa2, !P1 ;  /* 0x000000a22300780c */ /* 0x000fe40004fc1670 */
[----:B0-----:R-:W-:-:S05]  /*d610*/  F2FP.SATFINITE.E4M3.F32.PACK_AB_MERGE_C R29, RZ, R22, RZ ;  /* 0x00000016ff1d723e */ /* 0x001fca00048070ff */
[----:B------:R-:W-:Y:S01]  /*d620*/  @!P5 STG.E.U8 desc[UR16][R24.64+0x98], R29 ;  /* 0x0000981d1800d986 */ /* 0x000fe2000c101110 */
[C---:B------:R-:W-:Y:S02]  /*d630*/  ISETP.LT.OR P5, PT, R35.reuse, 0xa1, !P1 ;  /* 0x000000a12300780c */ /* 0x040fe40004fa1670 */
[----:B-1----:R-:W-:Y:S01]  /*d640*/  F2FP.SATFINITE.E4M3.F32.PACK_AB_MERGE_C R23, RZ, R18, RZ ;  /* 0x00000012ff17723e */ /* 0x002fe200048070ff */
[----:B------:R-:W-:Y:S01]  /*d650*/  @!P3 STG.E.U8 desc[UR16][R26.64+0x98], R33 ;  /* 0x000098211a00b986 */ /* 0x000fe2000c101110 */
[C---:B------:R-:W-:Y:S02]  /*d660*/  ISETP.LT.OR P3, PT, R35.reuse, 0xa1, !P0 ;  /* 0x000000a12300780c */ /* 0x040fe40004761670 */
[----:B--2---:R-:W-:Y:S01]  /*d670*/  F2FP.SATFINITE.E4M3.F32.PACK_AB_MERGE_C R21, RZ, R16, RZ ;  /* 0x00000010ff15723e */ /* 0x004fe200048070ff */
[----:B------:R0:W-:Y:S01]  /*d680*/  @!P4 STG.E.U8 desc[UR16][R26.64+0x99], R19 ;  /* 0x000099131a00c986 */ /* 0x0001e2000c101110 */
[----:B------:R-:W-:-:S03]  /*d690*/  ISETP.LT.OR P4, PT, R35, 0xa2, !P0 ;  /* 0x000000a22300780c */ /* 0x000fc60004781670 */
[----:B------:R1:W-:Y:S01]  /*d6a0*/  @!P6 STG.E.U8 desc[UR16][R24.64+0xa1], R17 ;  /* 0x0000a1111800e986 */ /* 0x0003e2000c101110 */
[----:B------:R-:W-:-:S03]  /*d6b0*/  ISETP.LT.OR P6, PT, R35, 0xaa, !P1 ;  /* 0x000000aa2300780c */ /* 0x000fc60004fc1670 */
[----:B------:R-:W-:Y:S01]  /*d6c0*/  @!P5 STG.E.U8 desc[UR16][R24.64+0xa0], R23 ;  /* 0x0000a0171800d986 */ /* 0x000fe2000c101110 */
[----:B------:R-:W-:-:S03]  /*d6d0*/  ISETP.LT.OR P5, PT, R35, 0xa9, !P1 ;  /* 0x000000a92300780c */ /* 0x000fc60004fa1670 */
[----:B------:R-:W-:Y:S01]  /*d6e0*/  @!P3 STG.E.U8 desc[UR16][R26.64+0xa0], R21 ;  /* 0x0000a0151a00b986 */ /* 0x000fe2000c101110 */
[C---:B------:R-:W-:Y:S02]  /*d6f0*/  ISETP.LT.OR P3, PT, R35.reuse, 0xa9, !P0 ;  /* 0x000000a92300780c */ /* 0x040fe40004761670 */
[----:B0-----:R-:W-:Y:S01]  /*d700*/  F2FP.SATFINITE.E4M3.F32.PACK_AB_MERGE_C R19, RZ, R14, RZ ;  /* 0x0000000eff13723e */ /* 0x001fe200048070ff */
[----:B------:R0:W-:Y:S01]  /*d710*/  @!P4 STG.E.U8 desc[UR16][R26.64+0xa1], R15 ;  /* 0x0000a10f1a00c986 */ /* 0x0001e2000c101110 */
[C---:B------:R-:W-:Y:S02]  /*d720*/  ISETP.LT.OR P4, PT, R35.reuse, 0xaa, !P0 ;  /* 0x000000aa2300780c */ /* 0x040fe40004781670 */
[----:B-1----:R-:W-:Y:S01]  /*d730*/  F2FP.SATFINITE.E4M3.F32.PACK_AB_MERGE_C R17, RZ, R12, RZ ;  /* 0x0000000cff11723e */ /* 0x002fe200048070ff */
        /* <DEDUP_REMOVED lines=15> */
[----:B0-----:R-:W-:Y:S02]  /*d830*/  F2FP.SATFINITE.E4M3.F32.PACK_AB_MERGE_C R11, RZ, R6, RZ ;  /* 0x00000006ff0b723e */ /* 0x001fe400048070ff */
[C---:B------:R-:W-:Y:S01]  /*d840*/  ISETP.LT.OR P3, PT, R35.reuse, 0xb9, !P0 ;  /* 0x000000b92300780c */ /* 0x040fe20004761670 */
[----:B------:R0:W-:Y:S01]  /*d850*/  @!P4 STG.E.U8 desc[UR16][R26.64+0xb1], R7 ;  /* 0x0000b1071a00c986 */ /* 0x0001e2000c101110 */
[----:B-1----:R-:W-:Y:S02]  /*d860*/  F2FP.SATFINITE.E4M3.F32.PACK_AB_MERGE_C R9, RZ, R4, RZ ;  /* 0x00000004ff09723e */ /* 0x002fe400048070ff */
[----:B------:R-:W-:Y:S01]  /*d870*/  ISETP.LT.OR P4, PT, R35, 0xba, !P0 ;  /* 0x000000ba2300780c */ /* 0x000fe20004781670 */
[----:B------:R1:W-:Y:S04]  /*d880*/  @!P6 STG.E.U8 desc[UR16][R24.64+0xb9], R5 ;  /* 0x0000b9051800e986 */ /* 0x0003e8000c101110 */
[----:B------:R2:W-:Y:S01]  /*d890*/  @!P5 STG.E.U8 desc[UR16][R24.64+0xb8], R11 ;  /* 0x0000b80b1800d986 */ /* 0x0005e2000c101110 */
[----:B------:R-:W-:Y:S01]  /*d8a0*/  FMUL R4, R227, UR20 ;  /* 0x00000014e3047c20 */ /* 0x000fe20008400000 */
[----:B------:R-:W-:-:S02]  /*d8b0*/  ISETP.LT.OR P5, PT, R35, 0xc1, !P1 ;  /* 0x000000c12300780c */ /* 0x000fc40004fa1670 */
[----:B0-----:R-:W-:Y:S02]  /*d8c0*/  F2FP.SATFINITE.E4M3.F32.PACK_AB_MERGE_C R7, RZ, R3, RZ ;  /* 0x00000003ff07723e */ /* 0x001fe400048070ff */
[----:B-1----:R-:W-:Y:S01]  /*d8d0*/  F2FP.SATFINITE.E4M3.F32.PACK_AB_MERGE_C R5, RZ, R0, RZ ;  /* 0x00000000ff05723e */ /* 0x002fe200048070ff */
[----:B----4-:R-:W-:Y:S01]  /*d8e0*/  FMUL R0, R222, UR20 ;  /* 0x00000014de007c20 */ /* 0x010fe20008400000 */
[----:B------:R-:W-:Y:S01]  /*d8f0*/  ISETP.LT.OR P6, PT, R35, 0xc2, !P1 ;  /* 0x000000c22300780c */ /* 0x000fe20004fc1670 */
[----:B------:R-:W4:Y:S01]  /*d900*/  LDL.LU R222, [R1+0x20] ;  /* 0x0000200001de7983 */ /* 0x000f220000300800 */
[----:B--2---:R-:W-:Y:S02]  /*d910*/  F2FP.SATFINITE.E4M3.F32.PACK_AB_MERGE_C R11, RZ, R2, RZ ;  /* 0x00000002ff0b723e */ /* 0x004fe400048070ff */
[----:B------:R-:W-:Y:S01]  /*d920*/  F2FP.SATFINITE.E4M3.F32.PACK_AB_MERGE_C R13, RZ, R0, RZ ;  /* 0x00000000ff0d723e */ /* 0x000fe200048070ff */
[----:B---3--:R-:W-:Y:S01]  /*d930*/  FMUL R0, R224, UR20 ;  /* 0x00000014e0007c20 */ /* 0x008fe20008400000 */
[----:B------:R-:W-:Y:S01]  /*d940*/  FMUL R2, R225, UR20 ;  /* 0x00000014e1027c20 */ /* 0x000fe20008400000 */
[----:B------:R-:W2:Y:S04]  /*d950*/  LDL.LU R224, [R1+0x24] ;  /* 0x0000240001e07983 */ /* 0x000ea80000300800 */
[----:B------:R-:W3:Y:S01]  /*d960*/  LDL.LU R225, [R1+0x28] ;  /* 0x0000280001e17983 */ /* 0x000ee20000300800 */
[----:B------:R-:W-:-:S03]  /*d970*/  FMUL R3, R226, UR20 ;  /* 0x00000014e2037c20 */ /* 0x000fc60008400000 */
[----:B------:R-:W3:Y:S04]  /*d980*/  LDL.LU R226, [R1+0x2c] ;  /* 0x00002c0001e27983 */ /* 0x000ee80000300800 */
[----:B------:R-:W3:Y:S04]  /*d990*/  LDL.LU R227, [R1+0x30] ;  /* 0x0000300001e37983 */ /* 0x000ee80000300800 */
[----:B------:R-:W-:Y:S01]  /*d9a0*/  @!P3 STG.E.U8 desc[UR16][R26.64+0xb8], R9 ;  /* 0x0000b8091a00b986 */ /* 0x000fe2000c101110 */
[----:B------:R-:W-:-:S03]  /*d9b0*/  ISETP.LT.OR P3, PT, R35, 0xc1, !P0 ;  /* 0x000000c12300780c */ /* 0x000fc60004761670 */
[----:B------:R0:W-:Y:S01]  /*d9c0*/  @!P4 STG.E.U8 desc[UR16][R26.64+0xb9], R7 ;  /* 0x0000b9071a00c986 */ /* 0x0001e2000c101110 */
[----:B------:R-:W-:-:S03]  /*d9d0*/  ISETP.LT.OR P4, PT, R35, 0xc2, !P0 ;  /* 0x000000c22300780c */ /* 0x000fc60004781670 */
[----:B------:R-:W-:Y:S01]  /*d9e0*/  @!P5 STG.E.U8 desc[UR16][R24.64+0xc0], R11 ;  /* 0x0000c00b1800d986 */ /* 0x000fe2000c101110 */
[----:B------:R-:W-:-:S03]  /*d9f0*/  ISETP.LT.OR P5, PT, R35, 0xc9, !P1 ;  /* 0x000000c92300780c */ /* 0x000fc60004fa1670 */
[----:B------:R1:W-:Y:S01]  /*da00*/  @!P6 STG.E.U8 desc[UR16][R24.64+0xc1], R5 ;  /* 0x0000c1051800e986 */ /* 0x0003e2000c101110 */
[----:B0-----:R-:W-:-:S03]  /*da10*/  F2FP.SATFINITE.E4M3.F32.PACK_AB_MERGE_C R7, RZ, R0, RZ ;  /* 0x00000000ff07723e */ /* 0x001fc600048070ff */
[----:B------:R-:W-:Y:S01]  /*da20*/  @!P3 STG.E.U8 desc[UR16][R26.64+0xc0], R13 ;  /* 0x0000c00d1a00b986 */ /* 0x000fe2000c101110 */
[C---:B------:R-:W-:Y:S02]  /*da30*/  ISETP.LT.OR P6, PT, R35.reuse, 0xca, !P1 ;  /* 0x000000ca2300780c */ /* 0x040fe40004fc1670 */
[----:B-1----:R-:W-:Y:S01]  /*da40*/  F2FP.SATFINITE.E4M3.F32.PACK_AB_MERGE_C R5, RZ, R2, RZ ;  /* 0x00000002ff05723e */ /* 0x002fe200048070ff */
[----:B------:R0:W-:Y:S01]  /*da50*/  @!P4 STG.E.U8 desc[UR16][R26.64+0xc1], R7 ;  /* 0x0000c1071a00c986 */ /* 0x0001e2000c101110 */
[C---:B------:R-:W-:Y:S02]  /*da60*/  ISETP.LT.OR P3, PT, R35.reuse, 0xc9, !P0 ;  /* 0x000000c92300780c */ /* 0x040fe40004761670 */
[C---:B------:R-:W-:Y:S01]  /*da70*/  ISETP.LT.OR P4, PT, R35.reuse, 0xca, !P0 ;  /* 0x000000ca2300780c */ /* 0x040fe20004781670 */
[----:B------:R1:W-:Y:S01]  /*da80*/  @!P5 STG.E.U8 desc[UR16][R24.64+0xc8], R5 ;  /* 0x0000c8051800d986 */ /* 0x0003e2000c101110 */
[----:B------:R-:W-:Y:S02]  /*da90*/  ISETP.LT.OR P5, PT, R35, 0xd1, !P1 ;  /* 0x000000d12300780c */ /* 0x000fe40004fa1670 */
[----:B------:R-:W-:-:S02]  /*daa0*/  F2FP.SATFINITE.E4M3.F32.PACK_AB_MERGE_C R9, RZ, R3, RZ ;  /* 0x00000003ff09723e */ /* 0x000fc400048070ff */
[----:B------:R-:W-:-:S03]  /*dab0*/  F2FP.SATFINITE.E4M3.F32.PACK_AB_MERGE_C R11, RZ, R4, RZ ;  /* 0x00000004ff0b723e */ /* 0x000fc600048070ff */
[----:B------:R1:W-:Y:S04]  /*dac0*/  @!P6 STG.E.U8 desc[UR16][R24.64+0xc9], R9 ;  /* 0x0000c9091800e986 */ /* 0x0003e8000c101110 */
[----:B------:R-:W-:Y:S01]  /*dad0*/  @!P3 STG.E.U8 desc[UR16][R26.64+0xc8], R11 ;  /* 0x0000c80b1a00b986 */ /* 0x000fe2000c101110 */
[----:B------:R-:W-:-:S03]  /*dae0*/  FMUL R0, R220, UR20 ;  /* 0x00000014dc007c20 */ /* 0x000fc60008400000 */
[----:B------:R-:W3:Y:S02]  /*daf0*/  LDL.LU R220, [R1+0x34] ;  /* 0x0000340001dc7983 */ /* 0x000ee40000300800 */
[----:B0-----:R-:W-:Y:S01]  /*db00*/  F2FP.SATFINITE.E4M3.F32.PACK_AB_MERGE_C R7, RZ, R0, RZ ;  /* 0x00000000ff07723e */ /* 0x001fe200048070ff */
[----:B------:R-:W-:Y:S02]  /*db10*/  FMUL R2, R221, UR20 ;  /* 0x00000014dd027c20 */ /* 0x000fe40008400000 */
[----:B------:R-:W3:Y:S03]  /*db20*/  LDL.LU R221, [R1+0x38] ;  /* 0x0000380001dd7983 */ /* 0x000ee60000300800 */
[----:B-1----:R-:W-:Y:S01]  /*db30*/  F2FP.SATFINITE.E4M3.F32.PACK_AB_MERGE_C R5, RZ, R2, RZ ;  /* 0x00000002ff05723e */ /* 0x002fe200048070ff */
[----:B------:R-:W-:Y:S04]  /*db40*/  @!P4 STG.E.U8 desc[UR16][R26.64+0xc9], R7 ;  /* 0x0000c9071a00c986 */ /* 0x000fe8000c101110 */
[----:B------:R0:W-:Y:S01]  /*db50*/  @!P5 STG.E.U8 desc[UR16][R24.64+0xd0], R5 ;  /* 0x0000d0051800d986 */ /* 0x0001e2000c101110 */
[----:B------:R-:W-:-:S03]  /*db60*/  FMUL R3, R223, UR20 ;  /* 0x00000014df037c20 */ /* 0x000fc60008400000 */
[----:B------:R-:W3:Y:S02]  /*db70*/  LDL.LU R223, [R1+0x3c] ;  /* 0x00003c0001df7983 */ /* 0x000ee40000300800 */
[----:B------:R-:W-:Y:S01]  /*db80*/  F2FP.SATFINITE.E4M3.F32.PACK_AB_MERGE_C R9, RZ, R3, RZ ;  /* 0x00000003ff09723e */ /* 0x000fe200048070ff */
[----:B----4-:R-:W-:Y:S02]  /*db90*/  FMUL R0, R222, UR20 ;  /* 0x00000014de007c20 */ /* 0x010fe40008400000 */
[----:B------:R-:W4:Y:S03]  /*dba0*/  LDL.LU R222, [R1+0x40] ;  /* 0x0000400001de7983 */ /* 0x000f260000300800 */
[----:B------:R-:W-:Y:S01]  /*dbb0*/  F2FP.SATFINITE.E4M3.F32.PACK_AB_MERGE_C R13, RZ, R0, RZ ;  /* 0x00000000ff0d723e */ /* 0x000fe200048070ff */
[----:B--2---:R-:W-:Y:S02]  /*dbc0*/  FMUL R2, R224, UR20 ;  /* 0x00000014e0027c20 */ /* 0x004fe40008400000 */
[----:B------:R-:W2:Y:S01]  /*dbd0*/  LDL.LU R224, [R1+0x44] ;  /* 0x0000440001e07983 */ /* 0x000ea20000300800 */
[----:B---3--:R-:W-:-:S03]  /*dbe0*/  FMUL R0, R225, UR20 ;  /* 0x00000014e1007c20 */ /* 0x008fc60008400000 */
[----:B------:R-:W3:Y:S01]  /*dbf0*/  LDL.LU R225, [R1+0x48] ;  /* 0x0000480001e17983 */ /* 0x000ee20000300800 */
[----:B------:R-:W-:Y:S01]  /*dc00*/  FMUL R3, R226, UR20 ;  /* 0x00000014e2037c20 */ /* 0x000fe20008400000 */
[----:B0-----:R-:W-:Y:S02]  /*dc10*/  F2FP.SATFINITE.E4M3.F32.PACK_AB_MERGE_C R5, RZ, R0, RZ ;  /* 0x00000000ff05723e */ /* 0x001fe400048070ff */
[----:B------:R-:W3:Y:S01]  /*dc20*/  LDL.LU R226, [R1+0x4c] ;  /* 0x00004c0001e27983 */ /* 0x000ee20000300800 */
[----:B------:R-:W-:-:S03]  /*dc30*/  FMUL R0, R227, UR20 ;  /* 0x00000014e3007c20 */ /* 0x000fc60008400000 */
[----:B------:R-:W3:Y:S01]  /*dc40*/  LDL.LU R227, [R1+0x50] ;  /* 0x0000500001e37983 */ /* 0x000ee20000300800 */
[C---:B------:R-:W-:Y:S02]  /*dc50*/  ISETP.LT.OR P6, PT, R35.reuse, 0xd2, !P1 ;  /* 0x000000d22300780c */ /* 0x040fe40004fc1670 */
[C---:B------:R-:W-:Y:S01]  /*dc60*/  ISETP.LT.OR P4, PT, R35.reuse, 0xd2, !P0 ;  /* 0x000000d22300780c */ /* 0x040fe20004781670 */
[----:B------:R-:W3:Y:S01]  /*dc70*/  LDL.LU R218, [R1+0x54] ;  /* 0x0000540001da7983 */ /* 0x000ee20000300800 */
[C---:B------:R-:W-:Y:S02]  /*dc80*/  ISETP.LT.OR P3, PT, R35.reuse, 0xd1, !P0 ;  /* 0x000000d12300780c */ /* 0x040fe40004761670 */
[----:B------:R-:W-:Y:S02]  /*dc90*/  ISETP.LT.OR P5, PT, R35, 0xd9, !P1 ;  /* 0x000000d92300780c */ /* 0x000fe40004fa1670 */
[----:B------:R-:W-:Y:S02]  /*dca0*/  F2FP.SATFINITE.E4M3.F32.PACK_AB_MERGE_C R7, RZ, R2, RZ ;  /* 0x00000002ff07723e */ /* 0x000fe400048070ff */
[----:B------:R-:W-:-:S03]  /*dcb0*/  F2FP.SATFINITE.E4M3.F32.PACK_AB_MERGE_C R11, RZ, R0, RZ ;  /* 0x00000000ff0b723e */ /* 0x000fc600048070ff */
[----:B------:R0:W-:Y:S01]  /*dcc0*/  @!P6 STG.E.U8 desc[UR16][R24.64+0xd1], R9 ;  /* 0x0000d1091800e986 */ /* 0x0001e2000c101110 */
[----:B------:R-:W-:-:S03]  /*dcd0*/  ISETP.LT.OR P6, PT, R35, 0xda, !P1 ;  /* 0x000000da2300780c */ /* 0x000fc60004fc1670 */
[----:B------:R-:W-:Y:S01]  /*dce0*/  @!P4 STG.E.U8 desc[UR16][R26.64+0xd1], R7 ;  /* 0x0000d1071a00c986 */ /* 0x000fe2000c101110 */
[----:B------:R-:W-:-:S03]  /*dcf0*/  ISETP.LT.OR P4, PT, R35, 0xda, !P0 ;  /* 0x000000da2300780c */ /* 0x000fc60004781670 */
[----:B------:R-:W-:Y:S01]  /*dd00*/  @!P3 STG.E.U8 desc[UR16][R26.64+0xd0], R13 ;  /* 0x0000d00d1a00b986 */ /* 0x000fe2000c101110 */
[----:B0-----:R-:W-:-:S03]  /*dd10*/  F2FP.SATFINITE.E4M3.F32.PACK_AB_MERGE_C R9, RZ, R3, RZ ;  /* 0x00000003ff09723e */ /* 0x001fc600048070ff */
[----:B------:R0:W-:Y:S04]  /*dd20*/  @!P5 STG.E.U8 desc[UR16][R24.64+0xd8], R5 ;  /* 0x0000d8051800d986 */ /* 0x0001e8000c101110 */
[----:B------:R1:W-:Y:S01]  /*dd30*/  @!P6 STG.E.U8 desc[UR16][R24.64+0xd9], R9 ;  /* 0x0000d9091800e986 */ /* 0x0003e2000c101110 */
[----:B------:R-:W-:-:S03]  /*dd40*/  FMUL R0, R220, UR20 ;  /* 0x00000014dc007c20 */ /* 0x000fc60008400000 */
[----:B------:R-:W3:Y:S02]  /*dd50*/  LDL.LU R220, [R1+0x58] ;  /* 0x0000580001dc7983 */ /* 0x000ee40000300800 */
[----:B0-----:R-:W-:Y:S01]  /*dd60*/  F2FP.SATFINITE.E4M3.F32.PACK_AB_MERGE_C R5, RZ, R0, RZ ;  /* 0x00000000ff05723e */ /* 0x001fe200048070ff */
[----:B------:R-:W-:Y:S02]  /*dd70*/  FMUL R2, R221, UR20 ;  /* 0x00000014dd027c20 */ /* 0x000fe40008400000 */
[----:B------:R-:W3:Y:S03]  /*dd80*/  LDL.LU R221, [R1+0x5c] ;  /* 0x00005c0001dd7983 */ /* 0x000ee60000300800 */
[----:B------:R-:W-:Y:S01]  /*dd90*/  F2FP.SATFINITE.E4M3.F32.PACK_AB_MERGE_C R7, RZ, R2, RZ ;  /* 0x00000002ff07723e */ /* 0x000fe200048070ff */
[----:B------:R0:W-:Y:S01]  /*dda0*/  @!P4 STG.E.U8 desc[UR16][R26.64+0xd9], R5 ;  /* 0x0000d9051a00c986 */ /* 0x0001e2000c101110 */
[----:B------:R-:W-:-:S03]  /*ddb0*/  FMUL R3, R223, UR20 ;  /* 0x00000014df037c20 */ /* 0x000fc60008400000 */
[----:B------:R-:W3:Y:S02]  /*ddc0*/  LDL.LU R223, [R1+0x60] ;  /* 0x0000600001df7983 */ /* 0x000ee40000300800 */
[----:B-1----:R-:W-:Y:S01]  /*ddd0*/  F2FP.SATFINITE.E4M3.F32.PACK_AB_MERGE_C R9, RZ, R3, RZ ;  /* 0x00000003ff09723e */ /* 0x002fe200048070ff */
[----:B----4-:R-:W-:Y:S02]  /*dde0*/  FMUL R4, R222, UR20 ;  /* 0x00000014de047c20 */ /* 0x010fe40008400000 */
[----:B------:R-:W4:Y:S01]  /*ddf0*/  LDL.LU R222, [R1+0x64] ;  /* 0x0000640001de7983 */ /* 0x000f220000300800 */
[----:B--2---:R-:W-:-:S03]  /*de00*/  FMUL R0, R224, UR20 ;  /* 0x00000014e0007c20 */ /* 0x004fc60008400000 */
[----:B------:R-:W2:Y:S01]  /*de10*/  LDL.LU R224, [R1+0x68] ;  /* 0x0000680001e07983 */ /* 0x000ea20000300800 */
[----:B---3--:R-:W-:Y:S01]  /*de20*/  FMUL R2, R225, UR20 ;  /* 0x00000014e1027c20 */ /* 0x008fe20008400000 */
[----:B0-----:R-:W-:Y:S02]  /*de30*/  F2FP.SATFINITE.E4M3.F32.PACK_AB_MERGE_C R5, RZ, R0, RZ ;  /* 0x00000000ff05723e */ /* 0x001fe400048070ff */
[----:B------:R-:W3:Y:S01]  /*de40*/  LDL.LU R225, [R1+0x6c] ;  /* 0x00006c0001e17983 */ /* 0x000ee20000300800 */
[----:B------:R-:W-:-:S03]  /*de50*/  FMUL R3, R226, UR20 ;  /* 0x00000014e2037c20 */ /* 0x000fc60008400000 */
[----:B------:R-:W3:Y:S01]  /*de60*/  LDL.LU R226, [R1+0x70] ;  /* 0x0000700001e27983 */ /* 0x000ee20000300800 */
[----:B------:R-:W-:-:S03]  /*de70*/  FMUL R0, R227, UR20 ;  /* 0x00000014e3007c20 */ /* 0x000fc60008400000 */
[----:B------:R-:W3:Y:S01]  /*de80*/  LDL.LU R227, [R1+0x74] ;  /* 0x0000740001e37983 */ /* 0x000ee20000300800 */
[C---:B------:R-:W-:Y:S02]  /*de90*/  ISETP.LT.OR P3, PT, R35.reuse, 0xd9, !P0 ;  /* 0x000000d92300780c */ /* 0x040fe40004761670 */
[C---:B------:R-:W-:Y:S02]  /*dea0*/  ISETP.LT.OR P5, PT, R35.reuse, 0xe1, !P1 ;  /* 0x000000e12300780c */ /* 0x040fe40004fa1670 */
[C---:B------:R-:W-:Y:S02]  /*deb0*/  ISETP.LT.OR P6, PT, R35.reuse, 0xe2, !P1 ;  /* 0x000000e22300780c */ /* 0x040fe40004fc1670 */
[----:B------:R-:W-:-:S07]  /*dec0*/  ISETP.LT.OR P4, PT, R35, 0xe2, !P0 ;  /* 0x000000e22300780c */ /* 0x000fce0004781670 */
[----:B------:R-:W-:Y:S01]  /*ded0*/  @!P3 STG.E.U8 desc[UR16][R26.64+0xd8], R11 ;  /* 0x0000d80b1a00b986 */ /* 0x000fe2000c101110 */
[----:B------:R-:W-:-:S03]  /*dee0*/  ISETP.LT.OR P3, PT, R35, 0xe1, !P0 ;  /* 0x000000e12300780c */ /* 0x000fc60004761670 */
[----:B------:R0:W-:Y:S01]  /*def0*/  @!P5 STG.E.U8 desc[UR16][R24.64+0xe0], R7 ;  /* 0x0000e0071800d986 */ /* 0x0001e2000c101110 */
[----:B------:R-:W-:-:S03]  /*df00*/  ISETP.LT.OR P5, PT, R35, 0xe9, !P1 ;  /* 0x000000e92300780c */ /* 0x000fc60004fa1670 */
[----:B------:R1:W-:Y:S01]  /*df10*/  @!P6 STG.E.U8 desc[UR16][R24.64+0xe1], R9 ;  /* 0x0000e1091800e986 */ /* 0x0003e2000c101110 */
[----:B------:R-:W-:Y:S02]  /*df20*/  ISETP.LT.OR P6, PT, R35, 0xea, !P1 ;  /* 0x000000ea2300780c */ /* 0x000fe40004fc1670 */
[----:B------:R-:W-:Y:S01]  /*df30*/  F2FP.SATFINITE.E4M3.F32.PACK_AB_MERGE_C R13, RZ, R4, RZ ;  /* 0x00000004ff0d723e */ /* 0x000fe200048070ff */
[----:B------:R1:W-:Y:S01]  /*df40*/  @!P4 STG.E.U8 desc[UR16][R26.64+0xe1], R5 ;  /* 0x0000e1051a00c986 */ /* 0x0003e2000c101110 */
[----:B0-----:R-:W-:-:S03]  /*df50*/  F2FP.SATFINITE.E4M3.F32.PACK_AB_MERGE_C R7, RZ, R2, RZ ;  /* 0x00000002ff07723e */ /* 0x001fc600048070ff */
[----:B------:R-:W-:Y:S01]  /*df60*/  @!P3 STG.E.U8 desc[UR16][R26.64+0xe0], R13 ;  /* 0x0000e00d1a00b986 */ /* 0x000fe2000c101110 */
[----:B-1----:R-:W-:-:S03]  /*df70*/  F2FP.SATFINITE.E4M3.F32.PACK_AB_MERGE_C R9, RZ, R3, RZ ;  /* 0x00000003ff09723e */ /* 0x002fc600048070ff */
[----:B------:R0:W-:Y:S01]  /*df80*/  @!P5 STG.E.U8 desc[UR16][R24.64+0xe8], R7 ;  /* 0x0000e8071800d986 */ /* 0x0001e2000c101110 */
[C---:B------:R-:W-:Y:S02]  /*df90*/  ISETP.LT.OR P3, PT, R35.reuse, 0xe9, !P0 ;  /* 0x000000e92300780c */ /* 0x040fe40004761670 */
[C---:B------:R-:W-:Y:S01]  /*dfa0*/  ISETP.LT.OR P4, PT, R35.reuse, 0xea, !P0 ;  /* 0x000000ea2300780c */ /* 0x040fe20004781670 */
[----:B------:R1:W-:Y:S01]  /*dfb0*/  @!P6 STG.E.U8 desc[UR16][R24.64+0xe9], R9 ;  /* 0x0000e9091800e986 */ /* 0x0003e2000c101110 */
[C---:B------:R-:W-:Y:S01]  /*dfc0*/  ISETP.LT.OR P5, PT, R35.reuse, 0xf1, !P1 ;  /* 0x000000f12300780c */ /* 0x040fe20004fa1670 */
[----:B------:R-:W-:Y:S01]  /*dfd0*/  FMUL R2, R218, UR20 ;  /* 0x00000014da027c20 */ /* 0x000fe20008400000 */
[----:B------:R-:W-:Y:S02]  /*dfe0*/  ISETP.LT.OR P6, PT, R35, 0xf2, !P1 ;  /* 0x000000f22300780c */ /* 0x000fe40004fc1670 */
[----:B------:R-:W-:Y:S02]  /*dff0*/  F2FP.SATFINITE.E4M3.F32.PACK_AB_MERGE_C R11, RZ, R0, RZ ;  /* 0x00000000ff0b723e */ /* 0x000fe400048070ff */
[----:B------:R-:W-:-:S03]  /*e000*/  F2FP.SATFINITE.E4M3.F32.PACK_AB_MERGE_C R5, RZ, R2, RZ ;  /* 0x00000002ff05723e */ /* 0x000fc600048070ff */
[----:B------:R-:W-:Y:S01]  /*e010*/  @!P3 STG.E.U8 desc[UR16][R26.64+0xe8], R11 ;  /* 0x0000e80b1a00b986 */ /* 0x000fe2000c101110 */
[----:B------:R-:W-:-:S03]  /*e020*/  ISETP.LT.OR P3, PT, R35, 0xf1, !P0 ;  /* 0x000000f12300780c */ /* 0x000fc60004761670 */
[----:B------:R-:W-:Y:S01]  /*e030*/  @!P4 STG.E.U8 desc[UR16][R26.64+0xe9], R5 ;  /* 0x0000e9051a00c986 */ /* 0x000fe2000c101110 */
[C---:B------:R-:W-:Y:S02]  /*e040*/  ISETP.LT.OR P4, PT, R35.reuse, 0xf9, !P1 ;  /* 0x000000f92300780c */ /* 0x040fe40004f81670 */
[----:B------:R-:W-:Y:S01]  /*e050*/  ISETP.LT.OR P1, PT, R35, 0xfa, !P1 ;  /* 0x000000fa2300780c */ /* 0x000fe20004f21670 */
[----:B------:R-:W-:-:S05]  /*e060*/  FMUL R0, R220, UR20 ;  /* 0x00000014dc007c20 */ /* 0x000fca0008400000 */
[----:B0-----:R-:W-:-:S05]  /*e070*/  F2FP.SATFINITE.E4M3.F32.PACK_AB_MERGE_C R7, RZ, R0, RZ ;  /* 0x00000000ff07723e */ /* 0x001fca00048070ff */
[----:B------:R0:W-:Y:S01]  /*e080*/  @!P5 STG.E.U8 desc[UR16][R24.64+0xf0], R7 ;  /* 0x0000f0071800d986 */ /* 0x0001e2000c101110 */
[----:B------:R-:W-:-:S05]  /*e090*/  FMUL R3, R221, UR20 ;  /* 0x00000014dd037c20 */ /* 0x000fca0008400000 */
[----:B-1----:R-:W-:Y:S02]  /*e0a0*/  F2FP.SATFINITE.E4M3.F32.PACK_AB_MERGE_C R9, RZ, R3, RZ ;  /* 0x00000003ff09723e */ /* 0x002fe400048070ff */
[----:B------:R-:W-:-:S03]  /*e0b0*/  ISETP.LT.OR P5, PT, R35, 0xf2, !P0 ;  /* 0x000000f22300780c */ /* 0x000fc600047a1670 */
[----:B------:R1:W-:Y:S01]  /*e0c0*/  @!P6 STG.E.U8 desc[UR16][R24.64+0xf1], R9 ;  /* 0x0000f1091800e986 */ /* 0x0003e2000c101110 */
[C---:B------:R-:W-:Y:S02]  /*e0d0*/  ISETP.LT.OR P6, PT, R35.reuse, 0xf9, !P0 ;  /* 0x000000f92300780c */ /* 0x040fe400047c1670 */
[----:B------:R-:W-:Y:S01]  /*e0e0*/  ISETP.LT.OR P0, PT, R35, 0xfa, !P0 ;  /* 0x000000fa2300780c */ /* 0x000fe20004701670 */
[----:B------:R-:W-:-:S05]  /*e0f0*/  FMUL R0, R223, UR20 ;  /* 0x00000014df007c20 */ /* 0x000fca0008400000 */
[----:B------:R-:W-:-:S05]  /*e100*/  F2FP.SATFINITE.E4M3.F32.PACK_AB_MERGE_C R13, RZ, R0, RZ ;  /* 0x00000000ff0d723e */ /* 0x000fca00048070ff */
[----:B------:R0:W-:Y:S01]  /*e110*/  @!P3 STG.E.U8 desc[UR16][R26.64+0xf0], R13 ;  /* 0x0000f00d1a00b986 */ /* 0x0001e2000c101110 */
[----:B----4-:R-:W-:Y:S01]  /*e120*/  FMUL R0, R222, UR20 ;  /* 0x00000014de007c20 */ /* 0x010fe20008400000 */
[----:B--2---:R-:W-:Y:S01]  /*e130*/  FMUL R2, R224, UR20 ;  /* 0x00000014e0027c20 */ /* 0x004fe20008400000 */
[----:B---3--:R-:W-:-:S03]  /*e140*/  FMUL R3, R225, UR20 ;  /* 0x00000014e1037c20 */ /* 0x008fc60008400000 */
[----:B0-----:R-:W-:Y:S01]  /*e150*/  F2FP.SATFINITE.E4M3.F32.PACK_AB_MERGE_C R7, RZ, R0, RZ ;  /* 0x00000000ff07723e */ /* 0x001fe200048070ff */
[----:B------:R-:W-:Y:S01]  /*e160*/  FMUL R4, R226, UR20 ;  /* 0x00000014e2047c20 */ /* 0x000fe20008400000 */
[----:B------:R-:W-:Y:S01]  /*e170*/  FMUL R5, R227, UR20 ;  /* 0x00000014e3057c20 */ /* 0x000fe20008400000 */
[----:B-1----:R-:W-:Y:S02]  /*e180*/  F2FP.SATFINITE.E4M3.F32.PACK_AB_MERGE_C R9, RZ, R2, RZ ;  /* 0x00000002ff09723e */ /* 0x002fe400048070ff */
[----:B------:R-:W-:Y:S02]  /*e190*/  F2FP.SATFINITE.E4M3.F32.PACK_AB_MERGE_C R3, RZ, R3, RZ ;  /* 0x00000003ff03723e */ /* 0x000fe400048070ff */
[----:B------:R-:W-:Y:S02]  /*e1a0*/  F2FP.SATFINITE.E4M3.F32.PACK_AB_MERGE_C R11, RZ, R4, RZ ;  /* 0x00000004ff0b723e */ /* 0x000fe400048070ff */
[----:B------:R-:W-:Y:S01]  /*e1b0*/  F2FP.SATFINITE.E4M3.F32.PACK_AB_MERGE_C R5, RZ, R5, RZ ;  /* 0x00000005ff05723e */ /* 0x000fe200048070ff */
[----:B------:R0:W-:Y:S04]  /*e1c0*/  @!P5 STG.E.U8 desc[UR16][R26.64+0xf1], R7 ;  /* 0x0000f1071a00d986 */ /* 0x0001e8000c101110 */
[----:B------:R0:W-:Y:S04]  /*e1d0*/  @!P4 STG.E.U8 desc[UR16][R24.64+0xf8], R9 ;  /* 0x0000f8091800c986 */ /* 0x0001e8000c101110 */
[----:B------:R0:W-:Y:S04]  /*e1e0*/  @!P1 STG.E.U8 desc[UR16][R24.64+0xf9], R3 ;  /* 0x0000f90318009986 */ /* 0x0001e8000c101110 */
[----:B------:R0:W-:Y:S04]  /*e1f0*/  @!P6 STG.E.U8 desc[UR16][R26.64+0xf8], R11 ;  /* 0x0000f80b1a00e986 */ /* 0x0001e8000c101110 */
[----:B------:R0:W-:Y:S02]  /*e200*/  @!P0 STG.E.U8 desc[UR16][R26.64+0xf9], R5 ;  /* 0x0000f9051a008986 */ /* 0x0001e4000c101110 */
.L_x_290:
[----:B------:R-:W-:Y:S05]  /*e210*/  BSYNC B0 ;  /* 0x0000000000007941 */ /* 0x000fea0003800000 */
.L_x_32:
[----:B0-----:R-:W2:Y:S04]  /*e220*/  LDL.LU R3, [R1+0x78] ;  /* 0x0000780001037983 */ /* 0x001ea80000300800 */
[----:B-----5:R-:W2:Y:S01]  /*e230*/  LDL.LU R2, [R1+0x7c] ;  /* 0x00007c0001027983 */ /* 0x020ea20000300800 */
[----:B------:R-:W-:Y:S01]  /*e240*/  ULDC UR6, c[0x0][0xc] ;  /* 0x0000030000067ab9 */ /* 0x000fe20000000800 */
[----:B------:R-:W-:Y:S01]  /*e250*/  ULDC UR7, c[0x0][0x10] ;  /* 0x0000040000077ab9 */ /* 0x000fe20000000800 */
[----:B------:R-:W2:Y:S01]  /*e260*/  LDC R5, c[0x0][0x14] ;  /* 0x00000500ff057b82 */ /* 0x000ea20000000800 */
[----:B------:R-:W-:Y:S01]  /*e270*/  UIMAD.WIDE.U32 UR6, UR6, UR7, URZ ;  /* 0x00000007060672a5 */ /* 0x000fe2000f8e003f */
[----:B------:R-:W-:Y:S01]  /*e280*/  PRMT R0, RZ, 0x7610, R0 ;  /* 0x00007610ff007816 */ /* 0x000fe20000000000 */
[----:B------:R-:W-:-:S04]  /*e290*/  UMOV UR22, 0xffffffff ;  /* 0xffffffff00167882 */ /* 0x000fc80000000000 */
[----:B--2---:R-:W-:-:S04]  /*e2a0*/  IMAD.WIDE.U32 R2, R5, UR6, R2 ;  /* 0x0000000605027c25 */ /* 0x004fc8000f8e0002 */
[----:B------:R-:W-:Y:S01]  /*e2b0*/  IMAD R5, R5, UR7, RZ ;  /* 0x0000000705057c24 */ /* 0x000fe2000f8e02ff */
[----:B------:R-:W-:Y:S01]  /*e2c0*/  ULDC.64 UR6, c[0x0][0x650] ;  /* 0x0001940000067ab9 */ /* 0x000fe20000000a00 */
[----:B------:R-:W-:Y:S01]  /*e2d0*/  IMAD.MOV.U32 R19, RZ, RZ, R2 ;  /* 0x000000ffff137224 */ /* 0x000fe200078e0002 */
[----:B------:R-:W-:Y:S01]  /*e2e0*/  ISETP.GE.U32.AND P0, PT, R2, UR6, PT ;  /* 0x0000000602007c0c */ /* 0x000fe2000bf06070 */
[----:B------:R-:W-:Y:S02]  /*e2f0*/  IMAD.IADD R22, R3, 0x1, R5 ;  /* 0x0000000103167824 */ /* 0x000fe400078e0205 */
[----:B------:R-:W-:-:S03]  /*e300*/  IMAD.MOV.U32 R2, RZ, RZ, -0x1 ;  /* 0xffffffffff027424 */ /* 0x000fc600078e00ff */
[----:B------:R0:W-:Y:S01]  /*e310*/  STL [R1+0x78], R22 ;  /* 0x0000781601007387 */ /* 0x0001e20000100800 */
[----:B------:R-:W-:-:S03]  /*e320*/  ISETP.GE.U32.AND.EX P0, PT, R22, UR7, PT, P0 ;  /* 0x0000000716007c0c */ /* 0x000fc6000bf06100 */
[----:B------:R0:W-:Y:S04]  /*e330*/  STL [R1+0x7c], R19 ;  /* 0x00007c1301007387 */ /* 0x0001e80000100800 */
[----:B------:R0:W-:Y:S06]  /*e340*/  STL [R1+0x80], R2 ;  /* 0x0000800201007387 */ /* 0x0001ec0000100800 */
[----:B------:R-:W-:Y:S05]  /*e350*/  @P0 BRA `(.L_x_291) ;  /* 0x00000004006c0947 */ /* 0x000fea0003800000 */
[----:B------:R-:W2:Y:S01]  /*e360*/  S2R R14, SR_CTAID.X ;  /* 0x00000000000e7919 */ /* 0x000ea20000002500 */
[----:B------:R-:W5:Y:S01]  /*e370*/  LDC.64 R8, c[0x0][0x628] ;  /* 0x00018a00ff087b82 */ /* 0x000f620000000a00 */
[----:B------:R-:W-:Y:S01]  /*e380*/  ULDC UR6, c[0x0][0x150] ;  /* 0x0000540000067ab9 */ /* 0x000fe20000000800 */
[----:B------:R-:W-:Y:S01]  /*e390*/  IMAD.MOV.U32 R6, RZ, RZ, R19 ;  /* 0x000000ffff067224 */ /* 0x000fe200078e0013 */
[----:B------:R-:W0:Y:S01]  /*e3a0*/  S2R R16, SR_CTAID.Y ;  /* 0x0000000000107919 */ /* 0x000e220000002600 */
[----:B------:R-:W-:-:S04]  /*e3b0*/  IMAD.MOV.U32 R7, RZ, RZ, R22 ;  /* 0x000000ffff077224 */ /* 0x000fc800078e0016 */
[----:B------:R-:W0:Y:S08]  /*e3c0*/  LDC R17, c[0x0][0x144] ;  /* 0x00005100ff117b82 */ /* 0x000e300000000800 */
[----:B------:R-:W0:Y:S08]  /*e3d0*/  LDC R10, c[0x0][0x630] ;  /* 0x00018c00ff0a7b82 */ /* 0x000e300000000800 */
[----:B------:R-:W0:Y:S01]  /*e3e0*/  LDC.64 R12, c[0x0][0x620] ;  /* 0x00018800ff0c7b82 */ /* 0x000e220000000a00 */
[----:B-----5:R-:W-:-:S04]  /*e3f0*/  ISETP.NE.U32.AND P0, PT, R8, RZ, PT ;  /* 0x000000ff0800720c */ /* 0x020fc80003f05070 */
[----:B------:R-:W-:Y:S02]  /*e400*/  ISETP.NE.AND.EX P0, PT, R9, RZ, PT, P0 ;  /* 0x000000ff0900720c */ /* 0x000fe40003f05300 */
[----:B--2---:R-:W-:-:S05]  /*e410*/  I2FP.F32.U32 R0, R14 ;  /* 0x0000000e00007245 */ /* 0x004fca0000201000 */
[----:B------:R-:W-:-:S04]  /*e420*/  FMUL R0, R0, UR6 ;  /* 0x0000000600007c20 */ /* 0x000fc80008400000 */
[----:B------:R2:W0:Y:S02]  /*e430*/  F2I.U32.TRUNC.NTZ R15, R0 ;  /* 0x00000000000f7305 */ /* 0x000424000020f000 */
[----:B------:R-:W-:Y:S05]  /*e440*/  @!P0 BRA `(.L_x_292) ;  /* 0x0000000000288947 */ /* 0x000fea0003800000 */
[----:B--2---:R-:W2:Y:S02]  /*e450*/  LDC R0, c[0x0][0x634] ;  /* 0x00018d00ff007b82 */ /* 0x004ea40000000800 */
[----:B--2---:R-:W-:-:S05]  /*e460*/  IADD3 R7, P0, R19, R0, RZ ;  /* 0x0000000013077210 */ /* 0x004fca0007f1e0ff */
[----:B------:R-:W-:-:S04]  /*e470*/  IMAD.X R11, RZ, RZ, R22, P0 ;  /* 0x000000ffff0b7224 */ /* 0x000fc800000e0616 */
[----:B0-----:R-:W-:-:S04]  /*e480*/  IMAD.WIDE.U32 R2, R11, R8, RZ ;  /* 0x000000080b027225 */ /* 0x001fc800078e00ff */
[----:B------:R-:W-:-:S04]  /*e490*/  IMAD.WIDE.U32 R4, P0, R7, R9, R2 ;  /* 0x0000000907047225 */ /* 0x000fc80007800002 */
[----:B------:R-:W-:-:S04]  /*e4a0*/  IMAD.WIDE.U32 R2, R7, R8, RZ ;  /* 0x0000000807027225 */ /* 0x000fc800078e00ff */
[----:B------:R-:W-:Y:S01]  /*e4b0*/  IMAD.X R7, RZ, RZ, RZ, P0 ;  /* 0x000000ffff077224 */ /* 0x000fe200000e06ff */
[----:B------:R-:W-:Y:S01]  /*e4c0*/  IADD3 RZ, P0, R3, R4, RZ ;  /* 0x0000000403ff7210 */ /* 0x000fe20007f1e0ff */
[----:B------:R-:W-:-:S04]  /*e4d0*/  IMAD.MOV.U32 R6, RZ, RZ, R5 ;  /* 0x000000ffff067224 */ /* 0x000fc800078e0005 */
[----:B------:R-:W-:-:S08]  /*e4e0*/  IMAD.WIDE.U32.X R6, R11, R9, R6, P0 ;  /* 0x000000090b067225 */ /* 0x000fd000000e0406 */
.L_x_292:
[-CC-:B0-----:R-:W-:Y:S01]  /*e4f0*/  SHF.R.U64 R24, R6, R10.reuse, R7.reuse ;  /* 0x0000000a06187219 */ /* 0x181fe20000001207 */
[----:B------:R-:W0:Y:S01]  /*e500*/  LDC.64 R20, c[0x0][0x640] ;  /* 0x00019000ff147b82 */ /* 0x000e220000000a00 */
[----:B--2---:R-:W-:Y:S01]  /*e510*/  SHF.R.U32.HI R0, RZ, R10, R7 ;  /* 0x0000000aff007219 */ /* 0x004fe20000011607 */
[----:B------:R-:W-:Y:S01]  /*e520*/  IMAD.MOV.U32 R2, RZ, RZ, R19 ;  /* 0x000000ffff027224 */ /* 0x000fe200078e0013 */
[----:B------:R-:W-:Y:S01]  /*e530*/  IADD3 R5, P0, RZ, -R24, RZ ;  /* 0x80000018ff057210 */ /* 0x000fe20007f1e0ff */
[----:B------:R-:W-:Y:S01]  /*e540*/  IMAD.MOV R15, RZ, RZ, -R15 ;  /* 0x000000ffff0f7224 */ /* 0x000fe200078e0a0f */
[----:B------:R-:W-:Y:S01]  /*e550*/  ULDC UR6, c[0x0][0x154] ;  /* 0x0000550000067ab9 */ /* 0x000fe20000000800 */
[----:B------:R-:W-:Y:S02]  /*e560*/  IMAD.MOV.U32 R7, RZ, RZ, 0x1 ;  /* 0x00000001ff077424 */ /* 0x000fe400078e00ff */
[----:B------:R-:W2:Y:S01]  /*e570*/  LDC R4, c[0x0][0x618] ;  /* 0x00018600ff047b82 */ /* 0x000ea20000000800 */
[----:B------:R-:W-:-:S02]  /*e580*/  IMAD.X R3, RZ, RZ, ~R0, P0 ;  /* 0x000000ffff037224 */ /* 0x000fc400000e0e00 */
[----:B------:R-:W-:Y:S02]  /*e590*/  IMAD R15, R17, R15, R14 ;  /* 0x0000000f110f7224 */ /* 0x000fe400078e020e */
[-C--:B------:R-:W-:Y:S02]  /*e5a0*/  IMAD R0, R3, R12.reuse, RZ ;  /* 0x0000000c03007224 */ /* 0x080fe400078e02ff */
[----:B------:R-:W-:Y:S01]  /*e5b0*/  IMAD.MOV.U32 R3, RZ, RZ, R22 ;  /* 0x000000ffff037224 */ /* 0x000fe200078e0016 */
[----:B------:R-:W5:Y:S01]  /*e5c0*/  LDC R6, c[0x0][0x608] ;  /* 0x00018200ff067b82 */ /* 0x000f620000000800 */
[----:B------:R-:W-:-:S04]  /*e5d0*/  IMAD.WIDE.U32 R2, R5, R12, R2 ;  /* 0x0000000c05027225 */ /* 0x000fc800078e0002 */
[----:B------:R-:W-:-:S03]  /*e5e0*/  IMAD R5, R5, R13, R0 ;  /* 0x0000000d05057224 */ /* 0x000fc600078e0200 */
[----:B------:R-:W1:Y:S01]  /*e5f0*/  LDC R18, c[0x0][0x658] ;  /* 0x00019600ff127b82 */ /* 0x000e620000000800 */
[----:B------:R-:W-:Y:S01]  /*e600*/  I2FP.F32.U32 R0, R16 ;  /* 0x0000001000007245 */ /* 0x000fe20000201000 */
[----:B------:R-:W-:Y:S01]  /*e610*/  IMAD.IADD R3, R3, 0x1, R5 ;  /* 0x0000000103037824 */ /* 0x000fe200078e0205 */
[----:B0-----:R-:W-:Y:S01]  /*e620*/  ISETP.NE.U32.AND P0, PT, R20, RZ, PT ;  /* 0x000000ff1400720c */ /* 0x001fe20003f05070 */
[----:B------:R-:W-:Y:S02]  /*e630*/  IMAD.MOV.U32 R5, RZ, RZ, -0x1 ;  /* 0xffffffffff057424 */ /* 0x000fe400078e00ff */
[----:B------:R-:W-:Y:S02]  /*e640*/  FMUL R0, R0, UR6 ;  /* 0x0000000600007c20 */ /* 0x000fe40008400000 */
[----:B------:R-:W0:Y:S01]  /*e650*/  LDC R13, c[0x0][0x148] ;  /* 0x00005200ff0d7b82 */ /* 0x000e220000000800 */
[----:B--2---:R-:W-:Y:S01]  /*e660*/  SHF.R.U64 R10, R2, R4, R3 ;  /* 0x00000004020a7219 */ /* 0x004fe20000001203 */
[----:B------:R2:W0:Y:S01]  /*e670*/  F2I.U32.TRUNC.NTZ R12, R0 ;  /* 0x00000000000c7305 */ /* 0x000422000020f000 */
[----:B------:R-:W-:-:S02]  /*e680*/  ISETP.NE.AND.EX P0, PT, R21, RZ, PT, P0 ;  /* 0x000000ff1500720c */ /* 0x000fc40003f05300 */
[----:B------:R-:W-:-:S03]  /*e690*/  SHF.R.U32.HI R3, RZ, R4, R3 ;  /* 0x00000004ff037219 */ /* 0x000fc60000011603 */
[----:B------:R-:W0:Y:S01]  /*e6a0*/  LDC R14, c[0x0][0x600] ;  /* 0x00018000ff0e7b82 */ /* 0x000e220000000800 */
[-CC-:B-----5:R-:W-:Y:S02]  /*e6b0*/  SHF.R.U64 R8, R10, R6.reuse, R3.reuse ;  /* 0x000000060a087219 */ /* 0x1a0fe40000001203 */
[----:B------:R-:W-:-:S05]  /*e6c0*/  SHF.R.U32.HI R3, RZ, R6, R3 ;  /* 0x00000006ff037219 */ /* 0x000fca0000011603 */
[----:B------:R-:W0:Y:S01]  /*e6d0*/  LDC R19, c[0x0][0x648] ;  /* 0x00019200ff137b82 */ /* 0x000e220000000800 */
[-CC-:B-1----:R-:W-:Y:S02]  /*e6e0*/  SHF.R.U64 R11, R8, R18.reuse, R3.reuse ;  /* 0x00000012080b7219 */ /* 0x182fe40000001203 */
[-C--:B------:R-:W-:Y:S02]  /*e6f0*/  SHF.L.U32 R5, R5, R18.reuse, RZ ;  /* 0x0000001205057219 */ /* 0x080fe400000006ff */
[-C--:B------:R-:W-:Y:S01]  /*e700*/  SHF.R.U32.HI R3, RZ, R18.reuse, R3 ;  /* 0x00000012ff037219 */ /* 0x080fe20000011603 */
[----:B------:R-:W-:Y:S01]  /*e710*/  IMAD.MOV.U32 R2, RZ, RZ, R11 ;  /* 0x000000ffff027224 */ /* 0x000fe200078e000b */
[----:B------:R-:W-:Y:S01]  /*e720*/  SHF.L.U32 R34, R7, R18, RZ ;  /* 0x0000001207227219 */ /* 0x000fe200000006ff */
[----:B------:R-:W1:Y:S01]  /*e730*/  LDC R22, c[0x0][0x638] ;  /* 0x00018e00ff167b82 */ /* 0x000e620000000800 */
[----:B------:R-:W-:-:S07]  /*e740*/  LOP3.LUT R17, RZ, R5, RZ, 0x33, !PT ;  /* 0x00000005ff117212 */ /* 0x000fce00078e33ff */
[----:B------:R-:W0:Y:S01]  /*e750*/  LDC R23, c[0x0][0x610] ;  /* 0x00018400ff177b82 */ /* 0x000e220000000800 */
[----:B--2---:R-:W-:Y:S05]  /*e760*/  @!P0 BRA `(.L_x_293) ;  /* 0x0000000000288947 */ /* 0x004fea0003800000 */
[----:B------:R-:W2:Y:S02]  /*e770*/  LDC R0, c[0x0][0x64c] ;  /* 0x00019300ff007b82 */ /* 0x000ea40000000800 */
[----:B--2---:R-:W-:-:S05]  /*e780*/  IADD3 R7, P0, R11, R0, RZ ;  /* 0x000000000b077210 */ /* 0x004fca0007f1e0ff */
        /* <DEDUP_REMOVED lines=8> */
.L_x_293:
[----:B0-----:R-:W-:Y:S01]  /*e810*/  SHF.R.U64 R0, R2, R19, R3 ;  /* 0x0000001302007219 */ /* 0x001fe20000001203 */
[----:B------:R-:W-:Y:S01]  /*e820*/  VIADD R3, R14, 0xffffffff ;  /* 0xffffffff0e037836 */ /* 0x000fe20000000000 */
[----:B------:R-:W-:Y:S01]  /*e830*/  LOP3.LUT R5, R8, R17, RZ, 0xc0, !PT ;  /* 0x0000001108057212 */ /* 0x000fe200078ec0ff */
[----:B------:R-:W-:Y:S01]  /*e840*/  IMAD.MOV R12, RZ, RZ, -R12 ;  /* 0x000000ffff0c7224 */ /* 0x000fe200078e0a0c */
[----:B------:R-:W-:Y:S01]  /*e850*/  R2UR UR22, R24 ;  /* 0x00000000181672ca */ /* 0x000fe200000e0000 */
[----:B------:R-:W-:Y:S01]  /*e860*/  IMAD.MOV R2, RZ, RZ, -R0 ;  /* 0x000000ffff027224 */ /* 0x000fe200078e0a00 */
[----:B------:R-:W-:Y:S01]  /*e870*/  LOP3.LUT R3, R10, R3, RZ, 0xc0, !PT ;  /* 0x000000030a037212 */ /* 0x000fe200078ec0ff */
[----:B------:R-:W-:Y:S02]  /*e880*/  IMAD R34, R34, R0, R5 ;  /* 0x0000000022227224 */ /* 0x000fe400078e0205 */
[----:B------:R-:W-:Y:S02]  /*e890*/  @P2 IMAD R15, R13, R12, R16 ;  /* 0x0000000c0d0f2224 */ /* 0x000fe400078e0210 */
[----:B-1----:R-:W-:-:S02]  /*e8a0*/  IMAD R0, R2, R22, R11 ;  /* 0x0000001602007224 */ /* 0x002fc400078e020b */
[----:B------:R-:W-:Y:S02]  /*e8b0*/  IMAD R34, R34, R23, R15 ;  /* 0x0000001722227224 */ /* 0x000fe400078e020f */
[----:B------:R-:W-:Y:S02]  /*e8c0*/  IMAD R3, R0, R14, R3 ;  /* 0x0000000e00037224 */ /* 0x000fe400078e0203 */
[----:B------:R-:W-:-:S03]  /*e8d0*/  IMAD.MOV.U32 R0, RZ, RZ, 0x1 ;  /* 0x00000001ff007424 */ /* 0x000fc600078e00ff */
[----:B------:R-:W-:Y:S02]  /*e8e0*/  SEL R2, R3, R34, !P2 ;  /* 0x0000002203027207 */ /* 0x000fe40005000000 */
[----:B------:R-:W-:-:S03]  /*e8f0*/  SEL R34, R34, R3, !P2 ;  /* 0x0000000322227207 */ /* 0x000fc60005000000 */
[----:B------:R2:W-:Y:S04]  /*e900*/  STL [R1+0x80], R2 ;  /* 0x0000800201007387 */ /* 0x0005e80000100800 */
.L_x_291:
[----:B------:R0:W-:Y:S01]  /*e910*/  STL [R1+0x84], R34 ;  /* 0x0000842201007387 */ /* 0x0001e20000100800 */
[----:B------:R-:W-:-:S13]  /*e920*/  LOP3.LUT P0, RZ, R0, 0xff, RZ, 0xc0, !PT ;  /* 0x000000ff00ff7812 */ /* 0x000fda000780c0ff */
[----:B0-----:R-:W-:Y:S05]  /*e930*/  @P0 BRA `(.L_x_294) ;  /* 0xffffff2400ec0947 */ /* 0x001fea000383ffff */
[----:B------:R-:W-:Y:S05]  /*e940*/  EXIT ;  /* 0x000000000000794d */ /* 0x000fea0003800000 */
.L_x_4:
[----:B------:R-:W2:Y:S01]  /*e950*/  LDL R16, [R1+0x7c] ;  /* 0x00007c0001107983 */ /* 0x000ea20000100800 */
[----:B------:R-:W-:-:S03]  /*e960*/  ULDC.64 UR4, c[0x0][0x650] ;  /* 0x0001940000047ab9 */ /* 0x000fc60000000a00 */
[----:B------:R-:W3:Y:S01]  /*e970*/  LDL R17, [R1+0x78] ;  /* 0x0000780001117983 */ /* 0x000ee20000100800 */
[----:B------:R-:W-:Y:S01]  /*e980*/  PRMT R4, RZ, 0x7610, R4 ;  /* 0x00007610ff047816 */ /* 0x000fe20000000004 */
[----:B------:R-:W-:Y:S02]  /*e990*/  IMAD.MOV.U32 R5, RZ, RZ, -0x1 ;  /* 0xffffffffff057424 */ /* 0x000fe400078e00ff */
[----:B------:R-:W-:Y:S02]  /*e9a0*/  IMAD.MOV.U32 R6, RZ, RZ, -0x1 ;  /* 0xffffffffff067424 */ /* 0x000fe400078e00ff */
[----:B------:R-:W-:Y:S01]  /*e9b0*/  IMAD.MOV.U32 R11, RZ, RZ, -0x1 ;  /* 0xffffffffff0b7424 */ /* 0x000fe200078e00ff */
[----:B--2---:R-:W-:-:S04]  /*e9c0*/  ISETP.GE.U32.AND P0, PT, R16, UR4, PT ;  /* 0x0000000410007c0c */ /* 0x004fc8000bf06070 */
[----:B---3--:R-:W-:-:S13]  /*e9d0*/  ISETP.GE.U32.AND.EX P0, PT, R17, UR5, PT, P0 ;  /* 0x0000000511007c0c */ /* 0x008fda000bf06100 */
[----:B------:R-:W-:Y:S05]  /*e9e0*/  @P0 BRA `(.L_x_295) ;  /* 0x00000004005c0947 */ /* 0x000fea0003800000 */
        /* <DEDUP_REMOVED lines=18> */
.L_x_296:
[-CC-:B------:R-:W-:Y:S01]  /*eb10*/  SHF.R.U64 R11, R8, R12.reuse, R9.reuse ;  /* 0x0000000c080b7219 */ /* 0x180fe20000001209 */
[----:B------:R-:W0:Y:S01]  /*eb20*/  LDC.64 R20, c[0x0][0x640] ;  /* 0x00019000ff147b82 */ /* 0x000e220000000a00 */
[----:B------:R-:W-:Y:S01]  /*eb30*/  SHF.R.U32.HI R3, RZ, R12, R9 ;  /* 0x0000000cff037219 */ /* 0x000fe20000011609 */
[----:B------:R-:W-:Y:S01]  /*eb40*/  ULDC UR4, c[0x0][0x150] ;  /* 0x0000540000047ab9 */ /* 0x000fe20000000800 */
[----:B------:R-:W-:Y:S01]  /*eb50*/  IADD3 R7, P0, RZ, -R11, RZ ;  /* 0x8000000bff077210 */ /* 0x000fe20007f1e0ff */
[----:B------:R-:W-:Y:S01]  /*eb60*/  IMAD.MOV.U32 R4, RZ, RZ, R16 ;  /* 0x000000ffff047224 */ /* 0x000fe200078e0010 */
[----:B------:R-:W-:Y:S01]  /*eb70*/  I2FP.F32.U32 R6, R2 ;  /* 0x0000000200067245 */ /* 0x000fe20000201000 */
[----:B------:R-:W-:Y:S02]  /*eb80*/  IMAD.MOV.U32 R5, RZ, RZ, R17 ;  /* 0x000000ffff057224 */ /* 0x000fe400078e0011 */
[----:B------:R-:W1:Y:S01]  /*eb90*/  LDC R10, c[0x0][0x618] ;  /* 0x00018600ff0a7b82 */ /* 0x000e620000000800 */
[----:B------:R-:W-:-:S02]  /*eba0*/  IMAD.X R3, RZ, RZ, ~R3, P0 ;  /* 0x000000ffff037224 */ /* 0x000fc400000e0e03 */
[----:B------:R-:W-:Y:S01]  /*ebb0*/  FMUL R9, R6, UR4 ;  /* 0x0000000406097c20 */ /* 0x000fe20008400000 */
[----:B------:R-:W-:Y:S01]  /*ebc0*/  IMAD.WIDE.U32 R4, R7, R14, R4 ;  /* 0x0000000e07047225 */ /* 0x000fe200078e0004 */
[----:B------:R-:W-:-:S03]  /*ebd0*/  ULDC UR4, c[0x0][0x154] ;  /* 0x0000550000047ab9 */ /* 0x000fc60000000800 */
[----:B------:R-:W-:Y:S01]  /*ebe0*/  IMAD R6, R3, R14, RZ ;  /* 0x0000000e03067224 */ /* 0x000fe200078e02ff */
[----:B------:R-:W2:Y:S01]  /*ebf0*/  LDC R13, c[0x0][0x144] ;  /* 0x00005100ff0d7b82 */ /* 0x000ea20000000800 */
[----:B------:R-:W3:Y:S02]  /*ec00*/  F2I.U32.TRUNC.NTZ R9, R9 ;  /* 0x0000000900097305 */ /* 0x000ee4000020f000 */
[----:B------:R-:W-:Y:S02]  /*ec10*/  IMAD R3, R7, R15, R6 ;  /* 0x0000000f07037224 */ /* 0x000fe400078e0206 */
[----:B------:R-:W-:Y:S02]  /*ec20*/  IMAD.MOV.U32 R6, RZ, RZ, -0x1 ;  /* 0xffffffffff067424 */ /* 0x000fe400078e00ff */
[----:B------:R-:W-:Y:S01]  /*ec30*/  IMAD.IADD R3, R5, 0x1, R3 ;  /* 0x0000000105037824 */ /* 0x000fe200078e0203 */
[----:B------:R-:W4:Y:S01]  /*ec40*/  LDC R12, c[0x0][0x608] ;  /* 0x00018200ff0c7b82 */ /* 0x000f220000000800 */
[----:B------:R-:W-:-:S02]  /*ec50*/  I2FP.F32.U32 R5, R0 ;  /* 0x0000000000057245 */ /* 0x000fc40000201000 */
[----:B0-----:R-:W-:-:S03]  /*ec60*/  ISETP.NE.U32.AND P0, PT, R20, RZ, PT ;  /* 0x000000ff1400720c */ /* 0x001fc60003f05070 */
[----:B------:R-:W-:Y:S01]  /*ec70*/  FMUL R5, R5, UR4 ;  /* 0x0000000405057c20 */ /* 0x000fe20008400000 */
[----:B------:R-:W-:Y:S01]  /*ec80*/  ISETP.NE.AND.EX P0, PT, R21, RZ, PT, P0 ;  /* 0x000000ff1500720c */ /* 0x000fe20003f05300 */
[----:B------:R-:W0:Y:S01]  /*ec90*/  LDC R7, c[0x0][0x658] ;  /* 0x00019600ff077b82 */ /* 0x000e220000000800 */
[-C--:B-1----:R-:W-:Y:S01]  /*eca0*/  SHF.R.U64 R8, R4, R10.reuse, R3 ;  /* 0x0000000a04087219 */ /* 0x082fe20000001203 */
[----:B---3--:R-:W-:Y:S01]  /*ecb0*/  IMAD.MOV R4, RZ, RZ, -R9 ;  /* 0x000000ffff047224 */ /* 0x008fe200078e0a09 */
[----:B------:R-:W-:Y:S02]  /*ecc0*/  SHF.R.U32.HI R3, RZ, R10, R3 ;  /* 0x0000000aff037219 */ /* 0x000fe40000011603 */
[----:B------:R1:W3:Y:S03]  /*ecd0*/  F2I.U32.TRUNC.NTZ R10, R5 ;  /* 0x00000005000a7305 */ /* 0x0002e6000020f000 */
[----:B------:R-:W1:Y:S01]  /*ece0*/  LDC R17, c[0x0][0x148] ;  /* 0x00005200ff117b82 */ /* 0x000e620000000800 */
[----:B--2---:R-:W-:-:S02]  /*ecf0*/  IMAD R19, R13, R4, R2 ;  /* 0x000000040d137224 */ /* 0x004fc400078e0202 */
[----:B------:R-:W-:-:S05]  /*ed00*/  IMAD.MOV.U32 R4, RZ, RZ, 0x1 ;  /* 0x00000001ff047424 */ /* 0x000fca00078e00ff */
[----:B------:R-:W2:Y:S01]  /*ed10*/  LDC R14, c[0x0][0x600] ;  /* 0x00018000ff0e7b82 */ /* 0x000ea20000000800 */
[-CC-:B----4-:R-:W-:Y:S02]  /*ed20*/  SHF.R.U64 R13, R8, R12.reuse, R3.reuse ;  /* 0x0000000c080d7219 */ /* 0x190fe40000001203 */
[----:B------:R-:W-:-:S05]  /*ed30*/  SHF.R.U32.HI R2, RZ, R12, R3 ;  /* 0x0000000cff027219 */ /* 0x000fca0000011603 */
[----:B------:R-:W4:Y:S01]  /*ed40*/  LDC R16, c[0x0][0x648] ;  /* 0x00019200ff107b82 */ /* 0x000f220000000800 */
[-CC-:B0-----:R-:W-:Y:S02]  /*ed50*/  SHF.R.U64 R15, R13, R7.reuse, R2.reuse ;  /* 0x000000070d0f7219 */ /* 0x181fe40000001202 */
[-C--:B------:R-:W-:Y:S02]  /*ed60*/  SHF.L.U32 R6, R6, R7.reuse, RZ ;  /* 0x0000000706067219 */ /* 0x080fe400000006ff */
[-C--:B------:R-:W-:Y:S01]  /*ed70*/  SHF.R.U32.HI R3, RZ, R7.reuse, R2 ;  /* 0x00000007ff037219 */ /* 0x080fe20000011602 */
[----:B------:R-:W-:Y:S01]  /*ed80*/  IMAD.MOV.U32 R2, RZ, RZ, R15 ;  /* 0x000000ffff027224 */ /* 0x000fe200078e000f */
[----:B------:R-:W-:Y:S01]  /*ed90*/  SHF.L.U32 R12, R4, R7, RZ ;  /* 0x00000007040c7219 */ /* 0x000fe200000006ff */
[----:B------:R-:W0:Y:S01]  /*eda0*/  LDC R18, c[0x0][0x638] ;  /* 0x00018e00ff127b82 */ /* 0x000e220000000800 */
[----:B------:R-:W-:-:S07]  /*edb0*/  LOP3.LUT R22, RZ, R6, RZ, 0x33, !PT ;  /* 0x00000006ff167212 */ /* 0x000fce00078e33ff */
        /* <DEDUP_REMOVED lines=12> */
.L_x_297:
[----:B----4-:R-:W-:Y:S01]  /*ee80*/  SHF.R.U64 R3, R2, R16, R3 ;  /* 0x0000001002037219 */ /* 0x010fe20000001203 */
[----:B--2---:R-:W-:Y:S01]  /*ee90*/  VIADD R5, R14, 0xffffffff ;  /* 0xffffffff0e057836 */ /* 0x004fe20000000000 */
[----:B------:R-:W-:Y:S01]  /*eea0*/  LOP3.LUT R2, R13, R22, RZ, 0xc0, !PT ;  /* 0x000000160d027212 */ /* 0x000fe200078ec0ff */
[----:B------:R-:W-:Y:S02]  /*eeb0*/  IMAD.MOV R10, RZ, RZ, -R10 ;  /* 0x000000ffff0a7224 */ /* 0x000fe400078e0a0a */
[----:B------:R-:W-:Y:S02]  /*eec0*/  IMAD.MOV R4, RZ, RZ, -R3 ;  /* 0x000000ffff047224 */ /* 0x000fe400078e0a03 */
[----:B------:R-:W-:Y:S01]  /*eed0*/  IMAD R2, R12, R3, R2 ;  /* 0x000000030c027224 */ /* 0x000fe200078e0202 */
[----:B------:R-:W-:Y:S01]  /*eee0*/  LOP3.LUT R3, R8, R5, RZ, 0xc0, !PT ;  /* 0x0000000508037212 */ /* 0x000fe200078ec0ff */
[----:B------:R-:W-:Y:S02]  /*eef0*/  @P2 IMAD R19, R17, R10, R0 ;  /* 0x0000000a11132224 */ /* 0x000fe400078e0200 */
[----:B0-----:R-:W-:-:S02]  /*ef00*/  IMAD R0, R4, R18, R15 ;  /* 0x0000001204007224 */ /* 0x001fc400078e020f */
[----:B------:R-:W-:Y:S02]  /*ef10*/  IMAD R5, R2, R23, R19 ;  /* 0x0000001702057224 */ /* 0x000fe400078e0213 */
[----:B------:R-:W-:Y:S02]  /*ef20*/  IMAD R0, R0, R14, R3 ;  /* 0x0000000e00007224 */ /* 0x000fe400078e0203 */
[----:B------:R-:W-:-:S03]  /*ef30*/  IMAD.MOV.U32 R4, RZ, RZ, 0x1 ;  /* 0x00000001ff047424 */ /* 0x000fc600078e00ff */
[----:B------:R-:W-:Y:S02]  /*ef40*/  SEL R6, R0, R5, !P2 ;  /* 0x0000000500067207 */ /* 0x000fe40005000000 */
[----:B------:R-:W-:-:S07]  /*ef50*/  SEL R5, R5, R0, !P2 ;  /* 0x0000000005057207 */ /* 0x000fce0005000000 */
.L_x_295:
[----:B------:R-:W-:-:S08]  /*ef60*/  NOP ;  /* 0x0000000000007918 */ /* 0x000fd00000000000 */
[----:B------:R-:W0:-:S00]  /*ef70*/  USETMAXREG.DEALLOC.CTAPOOL 0x28 ;  /* 0x00000028000079c8 */ /* 0x000e0000080e0500 */
[----:B------:R-:W-:-:S13]  /*ef80*/  ISETP.NE.AND P0, PT, RZ, UR8, PT ;  /* 0x00000008ff007c0c */ /* 0x000fda000bf05270 */
[----:B------:R-:W-:Y:S05]  /*ef90*/  @P0 EXIT ;  /* 0x000000000000094d */ /* 0x000fea0003800000 */
[----:B0-----:R-:W-:Y:S01]  /*efa0*/  LOP3.LUT P0, RZ, R4, 0xff, RZ, 0xc0, !PT ;  /* 0x000000ff04ff7812 */ /* 0x001fe2000780c0ff */
[----:B------:R-:W-:Y:S02]  /*efb0*/  IMAD.MOV.U32 R0, RZ, RZ, 0x1 ;  /* 0x00000001ff007424 */ /* 0x000fe400078e00ff */
[----:B------:R-:W-:-:S10]  /*efc0*/  IMAD.MOV.U32 R8, RZ, RZ, RZ ;  /* 0x000000ffff087224 */ /* 0x000fd400078e00ff */
[----:B------:R-:W-:Y:S05]  /*efd0*/  @!P0 BRA `(.L_x_298) ;  /* 0x0000000c00508947 */ /* 0x000fea0003800000 */
[----:B------:R-:W0:Y:S01]  /*efe0*/  S2R R2, SR_TID.X ;  /* 0x0000000000027919 */ /* 0x000e220000002100 */
[----:B------:R-:W-:Y:S01]  /*eff0*/  ULDC UR4, c[0x0][0x28c] ;  /* 0x0000a30000047ab9 */ /* 0x000fe20000000800 */
[----:B------:R-:W-:Y:S01]  /*f000*/  ULDC UR6, c[0x0][0x658] ;  /* 0x0001960000067ab9 */ /* 0x000fe20000000800 */
[----:B------:R-:W-:Y:S01]  /*f010*/  UIADD3 UR10, UR4, 0x3f, URZ ;  /* 0x0000003f040a7890 */ /* 0x000fe2000fffe03f */
[----:B------:R-:W-:Y:S01]  /*f020*/  BSSY B0, `(.L_x_298) ;  /* 0x00000cf000007945 */ /* 0x000fe20003800000 */
[----:B------:R-:W-:Y:S01]  /*f030*/  UMOV UR7, 0xffffffff ;  /* 0xffffffff00077882 */ /* 0x000fe20000000000 */
[----:B------:R-:W-:Y:S01]  /*f040*/  ULDC UR5, c[0x0][0x600] ;  /* 0x0001800000057ab9 */ /* 0x000fe20000000800 */
[----:B------:R-:W-:Y:S01]  /*f050*/  UMOV UR9, 0x1 ;  /* 0x0000000100097882 */ /* 0x000fe20000000000 */
[----:B------:R-:W-:Y:S01]  /*f060*/  USHF.L.U32 UR7, UR7, UR6, URZ ;  /* 0x0000000607077299 */ /* 0x000fe2000800063f */
[----:B------:R-:W-:Y:S01]  /*f070*/  IMAD.MOV.U32 R9, RZ, RZ, 0x1 ;  /* 0x00000001ff097424 */ /* 0x000fe200078e00ff */
[----:B------:R-:W-:Y:S01]  /*f080*/  UIADD3 UR4, UR5, -0x1, URZ ;  /* 0xffffffff05047890 */ /* 0x000fe2000fffe03f */
[----:B------:R-:W-:Y:S01]  /*f090*/  IMAD.MOV.U32 R0, RZ, RZ, 0x1 ;  /* 0x00000001ff007424 */ /* 0x000fe200078e00ff */
[----:B------:R-:W-:Y:S01]  /*f0a0*/  USHF.R.S32.HI UR11, URZ, 0x1f, UR10 ;  /* 0x0000001f3f0b7899 */ /* 0x000fe2000801140a */
[----:B------:R-:W-:Y:S01]  /*f0b0*/  IMAD.MOV.U32 R8, RZ, RZ, RZ ;  /* 0x000000ffff087224 */ /* 0x000fe200078e00ff */
[----:B------:R-:W-:Y:S01]  /*f0c0*/  ULDC UR8, c[0x0][0xc] ;  /* 0x0000030000087ab9 */ /* 0x000fe20000000800 */
[----:B------:R-:W-:-:S02]  /*f0d0*/  USHF.L.U32 UR5, UR9, UR6, URZ ;  /* 0x0000000609057299 */ /* 0x000fc4000800063f */
[----:B------:R-:W-:Y:S01]  /*f0e0*/  ULEA.HI UR11, UR11, UR10, URZ, 0x6 ;  /* 0x0000000a0b0b7291 */ /* 0x000fe2000f8f303f */
[----:B------:R-:W-:Y:S01]  /*f0f0*/  ULDC UR9, c[0x0][0x10] ;  /* 0x0000040000097ab9 */ /* 0x000fe20000000800 */
[----:B------:R-:W-:Y:S02]  /*f100*/  ULOP3.LUT UR6, URZ, UR7, URZ, 0x33, !UPT ;  /* 0x000000073f067292 */ /* 0x000fe4000f8e333f */
[----:B------:R-:W-:Y:S01]  /*f110*/  UIMAD.WIDE.U32 UR8, UR8, UR9, URZ ;  /* 0x00000009080872a5 */ /* 0x000fe2000f8e003f */
[----:B------:R-:W-:Y:S01]  /*f120*/  ULDC UR7, c[0x0][0x14] ;  /* 0x0000050000077ab9 */ /* 0x000fe20000000800 */
[----:B------:R-:W-:Y:S02]  /*f130*/  USHF.R.S32.HI UR20, URZ, 0x6, UR11 ;  /* 0x000000063f147899 */ /* 0x000fe4000801140b */
[----:B------:R-:W-:Y:S02]  /*f140*/  UIMAD.WIDE.U32 UR22, UR8, UR7, URZ ;  /* 0x00000007081672a5 */ /* 0x000fe4000f8e003f */
[----:B------:R-:W-:-:S02]  /*f150*/  UIMAD UR18, UR9, UR7, URZ ;  /* 0x00000007091272a4 */ /* 0x000fc4000f8e023f */
[----:B------:R-:W-:Y:S01]  /*f160*/  ULOP3.LUT UR26, UR13, 0x2, URZ, 0xfc, !UPT ;  /* 0x000000020d1a7892 */ /* 0x000fe2000f8efc3f */
[C---:B0-----:R-:W-:Y:S01]  /*f170*/  LOP3.LUT P3, RZ, R2.reuse, 0x7f, RZ, 0xc0, !PT ;  /* 0x0000007f02ff7812 */ /* 0x041fe2000786c0ff */
[----:B------:R-:W-:Y:S01]  /*f180*/  UIADD3 UR18, UR23, UR18, URZ ;  /* 0x0000001217127290 */ /* 0x000fe2000fffe03f */
[----:B------:R-:W-:Y:S01]  /*f190*/  LOP3.LUT P0, RZ, R2, 0x1f, RZ, 0xc0, !PT ;  /* 0x0000001f02ff7812 */ /* 0x000fe2000780c0ff */
[----:B------:R-:W-:Y:S01]  /*f1a0*/  UIADD3 UR27, UR20, 0x1, URZ ;  /* 0x00000001141b7890 */ /* 0x000fe2000fffe03f */
[----:B------:R-:W-:Y:S02]  /*f1b0*/  ULDC.64 UR24, c[0x0][0x198] ;  /* 0x0000660000187ab9 */ /* 0x000fe40000000a00 */
[----:B------:R-:W-:-:S13]  /*f1c0*/  PLOP3.LUT P0, PT, P0, P3, PT, 0x8a, 0x0 ;  /* 0x000000000000781c */ /* 0x000fda0000707172 */
.L_x_310:
[----:B------:R-:W-:-:S03]  /*f1d0*/  UMOV UR7, 0xffffffff ;  /* 0xffffffff00077882 */ /* 0x000fc60000000000 */
[----:B------:R-:W-:Y:S05]  /*f1e0*/  BRA.DIV UR7, `(.L_x_299) ;  /* 0x00000012077c7947 */ /* 0x000fea000b800000 */
[----:B------:R-:W-:-:S13]  /*f1f0*/  ELECT P1, URZ, PT ;  /* 0x00000000003f782f */ /* 0x000fda0003820000 */
.L_x_326:
[----:B------:R-:W0:Y:S01]  /*f200*/  LDC R2, c[0x0][0x28c] ;  /* 0x0000a300ff027b82 */ /* 0x000e220000000800 */
[----:B------:R-:W-:Y:S01]  /*f210*/  BSSY B1, `(.L_x_300) ;  /* 0x0000038000017945 */ /* 0x000fe20003800000 */
[----:B0-----:R-:W-:-:S13]  /*f220*/  ISETP.LT.OR P1, PT, R2, 0x1, !P1 ;  /* 0x000000010200780c */ /* 0x001fda0004f21670 */
[----:B------:R-:W-:Y:S05]  /*f230*/  @P1 BRA `(.L_x_301) ;  /* 0x0000000000d41947 */ /* 0x000fea0003800000 */
[----:B------:R-:W-:Y:S02]  /*f240*/  IMAD.SHL.U32 R6, R6, 0x100, RZ ;  /* 0x0000010006067824 */ /* 0x000fe400078e00ff */
[----:B------:R-:W-:Y:S02]  /*f250*/  IMAD.SHL.U32 R7, R5, 0x80, RZ ;  /* 0x0000008005077824 */ /* 0x000fe400078e00ff */
[----:B------:R-:W-:Y:S02]  /*f260*/  IMAD.MOV.U32 R12, RZ, RZ, RZ ;  /* 0x000000ffff0c7224 */ /* 0x000fe400078e00ff */
[----:B------:R-:W-:Y:S02]  /*f270*/  IMAD.U32 R14, RZ, RZ, UR27 ;  /* 0x0000001bff0e7e24 */ /* 0x000fe4000f8e00ff */
[----:B------:R-:W-:Y:S02]  /*f280*/  IMAD.MOV.U32 R2, RZ, RZ, R0 ;  /* 0x000000ffff027224 */ /* 0x000fe400078e0000 */
[----:B------:R-:W-:-:S07]  /*f290*/  IMAD.MOV.U32 R3, RZ, RZ, R8 ;  /* 0x000000ffff037224 */ /* 0x000fce00078e0008 */
.L_x_305:
[----:B------:R-:W0:Y:S01]  /*f2a0*/  S2R R5, SR_CgaCtaId ;  /* 0x0000000000057919 */ /* 0x000e220000008800 */
[----:B------:R-:W-:-:S04]  /*f2b0*/  MOV R4, 0x400 ;  /* 0x0000040000047802 */ /* 0x000fc80000000f00 */
[----:B0-----:R-:W-:Y:S02]  /*f2c0*/  LEA R10, R5, R4, 0x18 ;  /* 0x00000004050a7211 */ /* 0x001fe400078ec0ff */
[----:B------:R-:W-:Y:S01]  /*f2d0*/  SHF.L.U32 R4, R2, 0x1f, RZ ;  /* 0x0000001f02047819 */ /* 0x000fe200000006ff */
[----:B------:R-:W0:Y:S02]  /*f2e0*/  @!P3 LDC R5, c[0x0][0x500] ;  /* 0x00014000ff05bb82 */ /* 0x000e240000000800 */
[----:B------:R-:W-:-:S04]  /*f2f0*/  IMAD R13, R3, 0x8, R10 ;  /* 0x00000008030d7824 */ /* 0x000fc800078e020a */
[----:B------:R-:W1:Y:S02]  /*f300*/  SYNCS.PHASECHK.TRANS64.TRYWAIT P1, [R13+URZ+0x48], R4 ;  /* 0x000048040d0075a7 */ /* 0x000e64000802017f */
[----:B-1----:R-:W-:Y:S05]  /*f310*/  @!P1 BRA `(.L_x_302) ;  /* 0x0000001000509947 */ /* 0x002fea0003800000 */
.L_x_327:
[----:B------:R-:W-:Y:S01]  /*f320*/  UPRMT UR7, UR26, 0x9910, URZ ;  /* 0x000099101a077896 */ /* 0x000fe2000800003f */
[----:B0-----:R0:W-:Y:S03]  /*f330*/  @!P3 SYNCS.ARRIVE.TRANS64 RZ, [R13+URZ], R5 ;  /* 0x000000050dffb9a7 */ /* 0x0011e6000800003f */
[----:B------:R-:W-:-:S06]  /*f340*/  UISETP.NE.AND UP0, UPT, UR7, 0x2, UPT ;  /* 0x000000020700788c */ /* 0x000fcc000bf05270 */
[----:B------:R-:W-:-:S13]  /*f350*/  PLOP3.LUT P1, PT, PT, PT, UP0, 0x80, 0x0 ;  /* 0x000000000000781c */ /* 0x000fda0003f2f008 */
[----:B0-----:R-:W-:Y:S05]  /*f360*/  @P1 BRA `(.L_x_303) ;  /* 0x0000000000041947 */ /* 0x001fea0003800000 */
[----:B------:R-:W-:Y:S01]  /*f370*/  BPT.TRAP 0x1 ;  /* 0x000000040000795c */ /* 0x000fe20000300000 */
.L_x_303:
[----:B------:R-:W-:Y:S05]  /*f380*/  @P0 BRA `(.L_x_304) ;  /* 0x0000000000040947 */ /* 0x000fea0003800000 */
[----:B------:R-:W-:Y:S01]  /*f390*/  BPT.TRAP 0x1 ;  /* 0x000000040000795c */ /* 0x000fe20000300000 */
.L_x_304:
[--C-:B-1----:R-:W-:Y:S01]  /*f3a0*/  IMAD R4, R3, 0x2000, R10.reuse ;  /* 0x0000200003047824 */ /* 0x102fe200078e020a */
[----:B------:R-:W-:Y:S01]  /*f3b0*/  R2UR UR9, R13 ;  /* 0x000000000d0972ca */ /* 0x000fe200000e0000 */
[----:B------:R-:W-:Y:S01]  /*f3c0*/  IMAD R10, R3, 0x4000, R10 ;  /* 0x00004000030a7824 */ /* 0x000fe200078e020a */
[----:B------:R-:W-:Y:S01]  /*f3d0*/  UIADD3 UR14, UP0, UR24, 0xf0, URZ ;  /* 0x000000f0180e7890 */ /* 0x000fe2000ff1e03f */
[----:B------:R-:W-:Y:S01]  /*f3e0*/  VIADD R14, R14, 0xffffffff ;  /* 0xffffffff0e0e7836 */ /* 0x000fe20000000000 */
[----:B------:R-:W-:Y:S01]  /*f3f0*/  R2UR UR7, R4 ;  /* 0x00000000040772ca */ /* 0x000fe200000e0000 */
[----:B------:R-:W-:Y:S01]  /*f400*/  UIADD3 UR28, UP1, UR24, 0x1f0, URZ ;  /* 0x000001f0181c7890 */ /* 0x000fe2000ff3e03f */
[----:B------:R-:W-:Y:S01]  /*f410*/  R2UR UR8, R10 ;  /* 0x000000000a0872ca */ /* 0x000fe200000e0000 */
[----:B------:R-:W-:Y:S01]  /*f420*/  UIADD3.X UR15, URZ, UR25, URZ, UP0, !UPT ;  /* 0x000000193f0f7290 */ /* 0x000fe200087fe43f */
[----:B------:R-:W-:Y:S01]  /*f430*/  R2UR UR11, R7 ;  /* 0x00000000070b72ca */ /* 0x000fe200000e0000 */
[----:B------:R-:W-:Y:S01]  /*f440*/  VIADD R3, R3, 0x1 ;  /* 0x0000000103037836 */ /* 0x000fe20000000000 */
[----:B------:R-:W-:Y:S01]  /*f450*/  R2UR UR10, R12 ;  /* 0x000000000c0a72ca */ /* 0x000fe200000e0000 */
[----:B------:R-:W-:Y:S01]  /*f460*/  UIADD3.X UR29, URZ, UR25, URZ, UP1, !UPT ;  /* 0x000000193f1d7290 */ /* 0x000fe20008ffe43f */
[----:B------:R-:W-:Y:S01]  /*f470*/  R2UR UR12, R11 ;  /* 0x000000000b0c72ca */ /* 0x000fe200000e0000 */
[----:B------:R-:W-:Y:S01]  /*f480*/  UMOV UR16, 0x0 ;  /* 0x0000000000107882 */ /* 0x000fe20000000000 */
[----:B------:R-:W-:Y:S01]  /*f490*/  R2UR UR21, R6 ;  /* 0x00000000061572ca */ /* 0x000fe200000e0000 */
[----:B------:R-:W-:Y:S01]  /*f4a0*/  UMOV UR17, 0x10000000 ;  /* 0x1000000000117882 */ /* 0x000fe20000000000 */
[----:B------:R-:W-:Y:S01]  /*f4b0*/  ISETP.GT.AND P4, PT, R14, 0x1, PT ;  /* 0x000000010e00780c */ /* 0x000fe20003f84270 */
[----:B------:R-:W-:Y:S01]  /*f4c0*/  UIADD3 UR7, UR7, 0x180, URZ ;  /* 0x0000018007077890 */ /* 0x000fe2000fffe03f */
[----:B------:R-:W-:Y:S01]  /*f4d0*/  ISETP.NE.AND P1, PT, R3, 0x9, PT ;  /* 0x000000090300780c */ /* 0x000fe20003f25270 */
[----:B------:R-:W-:Y:S01]  /*f4e0*/  UIADD3 UR19, UR8, 0x12180, URZ ;  /* 0x0001218008137890 */ /* 0x000fe2000fffe03f */
[----:B------:R-:W-:-:S02]  /*f4f0*/  VIADD R12, R12, 0x40 ;  /* 0x000000400c0c7836 */ /* 0x000fc40000000000 */
[----:B------:R-:W-:Y:S02]  /*f500*/  SEL R5, RZ, 0x1, P1 ;  /* 0x00000001ff057807 */ /* 0x000fe40000800000 */
[----:B------:R-:W-:Y:S01]  /*f510*/  UMOV UR8, UR7 ;  /* 0x0000000700087c82 */ /* 0x000fe20008000000 */
[----:B------:R-:W-:Y:S01]  /*f520*/  SEL R3, R3, RZ, P1 ;  /* 0x000000ff03037207 */ /* 0x000fe20000800000 */
[----:B------:R0:W-:Y:S01]  /*f530*/  UTMALDG.3D [UR8], [UR14], desc[UR16] ;  /* 0x000010080e0075b4 */ /* 0x0001e20008011000 */
[----:B------:R-:W-:Y:S01]  /*f540*/  LOP3.LUT R2, R2, R5, RZ, 0x3c, !PT ;  /* 0x0000000502027212 */ /* 0x000fe200078e3cff */
[----:B0-----:R-:W-:Y:S01]  /*f550*/  UMOV UR8, UR19 ;  /* 0x0000001300087c82 */ /* 0x001fe20008000000 */
[----:B------:R-:W-:Y:S02]  /*f560*/  UMOV UR11, UR21 ;  /* 0x00000015000b7c82 */ /* 0x000fe40008000000 */
[----:B------:R0:W-:Y:S02]  /*f570*/  UTMALDG.3D [UR8], [UR28], desc[UR16] ;  /* 0x000010081c0075b4 */ /* 0x0001e40008011000 */
[----:B0-----:R-:W-:Y:S05]  /*f580*/  @P4 BRA `(.L_x_305) ;  /* 0xfffffffc00444947 */ /* 0x001fea000383ffff */
.L_x_301:
[----:B------:R-:W-:Y:S05]  /*f590*/  BSYNC B1 ;  /* 0x0000000000017941 */ /* 0x000fea0003800000 */
.L_x_300:
[----:B------:R-:W2:Y:S01]  /*f5a0*/  LDL.LU R15, [R1+0x78] ;  /* 0x00007800010f7983 */ /* 0x000ea20000300800 */
[----:B------:R-:W-:Y:S01]  /*f5b0*/  LOP3.LUT P5, RZ, R9, 0xff, RZ, 0xc0, !PT ;  /* 0x000000ff09ff7812 */ /* 0x000fe200078ac0ff */
[----:B------:R-:W-:Y:S01]  /*f5c0*/  VIADD R8, R8, UR20 ;  /* 0x0000001408087c36 */ /* 0x000fe20008000000 */
[----:B------:R-:W-:Y:S01]  /*f5d0*/  ULDC.64 UR8, c[0x0][0x650] ;  /* 0x0001940000087ab9 */ /* 0x000fe20000000a00 */
[----:B------:R-:W3:Y:S01]  /*f5e0*/  LDL.LU R13, [R1+0x7c] ;  /* 0x00007c00010d7983 */ /* 0x000ee20000300800 */
[----:B------:R-:W-:Y:S01]  /*f5f0*/  IMAD.U32 R5, RZ, RZ, UR20 ;  /* 0x00000014ff057e24 */ /* 0x000fe2000f8e00ff */
[----:B------:R-:W-:Y:S01]  /*f600*/  UISETP.GE.U32.AND UP0, UPT, UR20, 0x9, UPT ;  /* 0x000000091400788c */ /* 0x000fe2000bf06070 */
[----:B------:R-:W-:Y:S01]  /*f610*/  ISETP.GT.U32.AND P1, PT, R8, 0x8, PT ;  /* 0x000000080800780c */ /* 0x000fe20003f24070 */
[----:B------:R-:W-:Y:S01]  /*f620*/  BSSY B1, `(.L_x_306) ;  /* 0x000006c000017945 */ /* 0x000fe20003800000 */
[----:B------:R-:W-:Y:S01]  /*f630*/  IMAD.MOV.U32 R6, RZ, RZ, -0x1 ;  /* 0xffffffffff067424 */ /* 0x000fe200078e00ff */
[----:B------:R-:W-:Y:S01]  /*f640*/  PRMT R9, RZ, 0x7610, R9 ;  /* 0x00007610ff097816 */ /* 0x000fe20000000009 */
[----:B------:R-:W-:Y:S01]  /*f650*/  IMAD.MOV.U32 R11, RZ, RZ, -0x1 ;  /* 0xffffffffff0b7424 */ /* 0x000fe200078e00ff */
[----:B------:R-:W-:-:S02]  /*f660*/  ISETP.LT.U32.AND P1, PT, R5, 0x9, P1 ;  /* 0x000000090500780c */ /* 0x000fc40000f21070 */
[----:B------:R-:W0:Y:S01]  /*f670*/  @P5 S2R R3, SR_CgaCtaId ;  /* 0x0000000000035919 */ /* 0x000e220000008800 */
[----:B------:R-:W-:Y:S02]  /*f680*/  @P5 MOV R2, 0x400 ;  /* 0x0000040000025802 */ /* 0x000fe40000000f00 */
[----:B------:R-:W-:Y:S02]  /*f690*/  PLOP3.LUT P4, PT, PT, PT, UP0, 0x80, 0x0 ;  /* 0x000000000000781c */ /* 0x000fe40003f8f008 */
[----:B0-----:R-:W-:Y:S01]  /*f6a0*/  @P5 LEA R4, R3, R2, 0x18 ;  /* 0x0000000203045211 */ /* 0x001fe200078ec0ff */
[----:B------:R-:W-:-:S03]  /*f6b0*/  IMAD.WIDE.U32 R2, R8, 0x38e38e39, RZ ;  /* 0x38e38e3908027825 */ /* 0x000fc600078e00ff */
[----:B------:R0:W-:Y:S02]  /*f6c0*/  @P5 SYNCS.ARRIVE.TRANS64.A1T0 RZ, [R4+URZ+0xa8], RZ ;  /* 0x0000a8ff04ff59a7 */ /* 0x0001e4000810003f */
[----:B------:R-:W-:Y:S02]  /*f6d0*/  SHF.R.U32.HI R5, RZ, 0x1, R3 ;  /* 0x00000001ff057819 */ /* 0x000fe40000011603 */
[----:B------:R-:W-:Y:S02]  /*f6e0*/  SEL R3, RZ, 0x1, !P1 ;  /* 0x00000001ff037807 */ /* 0x000fe40004800000 */
[----:B------:R-:W-:Y:S01]  /*f6f0*/  PRMT R2, RZ, 0x7610, R2 ;  /* 0x00007610ff027816 */ /* 0x000fe20000000002 */
[----:B------:R-:W-:Y:S01]  /*f700*/  IMAD R8, R5, -0x9, R8 ;  /* 0xfffffff705087824 */ /* 0x000fe200078e0208 */
[----:B------:R-:W-:-:S04]  /*f710*/  LOP3.LUT R0, R0, R3, RZ, 0x3c, !PT ;  /* 0x0000000300007212 */ /* 0x000fc800078e3cff */
[----:B------:R-:W-:Y:S01]  /*f720*/  @P4 LOP3.LUT R0, R0, 0x1, R5, 0x78, !PT ;  /* 0x0000000100004812 */ /* 0x000fe200078e7805 */
[----:B------:R-:W-:Y:S01]  /*f730*/  IMAD.MOV.U32 R5, RZ, RZ, -0x1 ;  /* 0xffffffffff057424 */ /* 0x000fe200078e00ff */
[----:B---3--:R-:W-:-:S04]  /*f740*/  IADD3 R13, P5, R13, UR22, RZ ;  /* 0x000000160d0d7c10 */ /* 0x008fc8000ffbe0ff */
[----:B--2---:R-:W-:Y:S01]  /*f750*/  IADD3.X R15, R15, UR18, RZ, P5, !PT ;  /* 0x000000120f0f7c10 */ /* 0x004fe2000affe4ff */
[----:B------:R0:W-:Y:S01]  /*f760*/  STL [R1+0x7c], R13 ;  /* 0x00007c0d01007387 */ /* 0x0001e20000100800 */
[----:B------:R-:W-:-:S03]  /*f770*/  ISETP.GE.U32.AND P1, PT, R13, UR8, PT ;  /* 0x000000080d007c0c */ /* 0x000fc6000bf26070 */
[----:B------:R0:W-:Y:S01]  /*f780*/  STL [R1+0x78], R15 ;  /* 0x0000780f01007387 */ /* 0x0001e20000100800 */
[----:B------:R-:W-:-:S13]  /*f790*/  ISETP.GE.U32.AND.EX P1, PT, R15, UR9, PT, P1 ;  /* 0x000000090f007c0c */ /* 0x000fda000bf26110 */
[----:B0-----:R-:W-:Y:S05]  /*f7a0*/  @P1 BRA `(.L_x_307) ;  /* 0x00000004004c1947 */ /* 0x001fea0003800000 */
[----:B------:R-:W-:Y:S01]  /*f7b0*/  ULDC.64 UR8, c[0x0][0x628] ;  /* 0x00018a0000087ab9 */ /* 0x000fe20000000a00 */
[----:B------:R-:W0:Y:S01]  /*f7c0*/  S2R R12, SR_CTAID.X ;  /* 0x00000000000c7919 */ /* 0x000e220000002500 */
[----:B------:R-:W-:Y:S01]  /*f7d0*/  ISETP.NE.U32.AND P1, PT, RZ, UR8, PT ;  /* 0x00000008ff007c0c */ /* 0x000fe2000bf25070 */
[----:B------:R-:W-:Y:S01]  /*f7e0*/  ULDC UR10, c[0x0][0x630] ;  /* 0x00018c00000a7ab9 */ /* 0x000fe20000000800 */
[----:B------:R-:W-:Y:S01]  /*f7f0*/  IMAD.MOV.U32 R2, RZ, RZ, R13 ;  /* 0x000000ffff027224 */ /* 0x000fe200078e000d */
[----:B------:R-:W1:Y:S01]  /*f800*/  S2R R10, SR_CTAID.Y ;  /* 0x00000000000a7919 */ /* 0x000e620000002600 */
[----:B------:R-:W-:Y:S01]  /*f810*/  ISETP.NE.AND.EX P1, PT, RZ, UR9, PT, P1 ;  /* 0x00000009ff007c0c */ /* 0x000fe2000bf25310 */
[----:B------:R-:W-:-:S12]  /*f820*/  IMAD.MOV.U32 R3, RZ, RZ, R15 ;  /* 0x000000ffff037224 */ /* 0x000fd800078e000f */
[----:B------:R-:W-:Y:S05]  /*f830*/  @!P1 BRA `(.L_x_308) ;  /* 0x0000000000289947 */ /* 0x000fea0003800000 */
[----:B------:R-:W-:Y:S02]  /*f840*/  ULDC UR7, c[0x0][0x634] ;  /* 0x00018d0000077ab9 */ /* 0x000fe40000000800 */
[----:B------:R-:W-:-:S05]  /*f850*/  IADD3 R7, P1, R13, UR7, RZ ;  /* 0x000000070d077c10 */ /* 0x000fca000ff3e0ff */
[----:B------:R-:W-:-:S04]  /*f860*/  IMAD.X R11, RZ, RZ, R15, P1 ;  /* 0x000000ffff0b7224 */ /* 0x000fc800008e060f */
[----:B------:R-:W-:-:S04]  /*f870*/  IMAD.WIDE.U32 R4, R11, UR8, RZ ;  /* 0x000000080b047c25 */ /* 0x000fc8000f8e00ff */
[----:B------:R-:W-:-:S04]  /*f880*/  IMAD.WIDE.U32 R4, P1, R7, UR9, R4 ;  /* 0x0000000907047c25 */ /* 0x000fc8000f820004 */
[----:B------:R-:W-:-:S04]  /*f890*/  IMAD.WIDE.U32 R6, R7, UR8, RZ ;  /* 0x0000000807067c25 */ /* 0x000fc8000f8e00ff */
[----:B------:R-:W-:Y:S01]  /*f8a0*/  IMAD.X R3, RZ, RZ, RZ, P1 ;  /* 0x000000ffff037224 */ /* 0x000fe200008e06ff */
[----:B------:R-:W-:Y:S01]  /*f8b0*/  IADD3 RZ, P1, R7, R4, RZ ;  /* 0x0000000407ff7210 */ /* 0x000fe20007f3e0ff */
[----:B------:R-:W-:-:S04]  /*f8c0*/  IMAD.MOV.U32 R2, RZ, RZ, R5 ;  /* 0x000000ffff027224 */ /* 0x000fc800078e0005 */
[----:B------:R-:W-:-:S08]  /*f8d0*/  IMAD.WIDE.U32.X R2, R11, UR9, R2, P1 ;  /* 0x000000090b027c25 */ /* 0x000fd000088e0402 */
.L_x_308:
[--C-:B------:R-:W-:Y:S01]  /*f8e0*/  SHF.R.U64 R11, R2, UR10, R3.reuse ;  /* 0x0000000a020b7c19 */ /* 0x100fe20008001203 */
[----:B------:R-:W-:Y:S01]  /*f8f0*/  ULDC.64 UR8, c[0x0][0x620] ;  /* 0x0001880000087ab9 */ /* 0x000fe20000000a00 */
[----:B------:R-:W-:Y:S01]  /*f900*/  SHF.R.U32.HI R2, RZ, UR10, R3 ;  /* 0x0000000aff027c19 */ /* 0x000fe20008011603 */
[----:B------:R-:W-:Y:S01]  /*f910*/  IMAD.MOV.U32 R3, RZ, RZ, R15 ;  /* 0x000000ffff037224 */ /* 0x000fe200078e000f */
[----:B------:R-:W-:Y:S01]  /*f920*/  IADD3 R5, P1, RZ, -R11, RZ ;  /* 0x8000000bff057210 */ /* 0x000fe20007f3e0ff */
[----:B------:R-:W-:Y:S01]  /*f930*/  ULDC UR7, c[0x0][0x150] ;  /* 0x0000540000077ab9 */ /* 0x000fe20000000800 */
[----:B0-----:R-:W-:Y:S01]  /*f940*/  I2FP.F32.U32 R6, R12 ;  /* 0x0000000c00067245 */ /* 0x001fe20000201000 */
[----:B------:R-:W0:Y:S01]  /*f950*/  LDC R7, c[0x0][0x144] ;  /* 0x00005100ff077b82 */ /* 0x000e220000000800 */
[----:B------:R-:W-:Y:S01]  /*f960*/  ULDC.64 UR10, c[0x0][0x640] ;  /* 0x00019000000a7ab9 */ /* 0x000fe20000000a00 */
[----:B------:R-:W-:Y:S01]  /*f970*/  IMAD.X R2, RZ, RZ, ~R2, P1 ;  /* 0x000000ffff027224 */ /* 0x000fe200008e0e02 */
[----:B------:R-:W-:Y:S01]  /*f980*/  ISETP.NE.U32.AND P1, PT, RZ, UR10, PT ;  /* 0x0000000aff007c0c */ /* 0x000fe2000bf25070 */
[----:B------:R-:W-:Y:S01]  /*f990*/  FMUL R6, R6, UR7 ;  /* 0x0000000706067c20 */ /* 0x000fe20008400000 */
[----:B------:R-:W-:Y:S01]  /*f9a0*/  ULDC UR7, c[0x0][0x618] ;  /* 0x0001860000077ab9 */ /* 0x000fe20000000800 */
[----:B------:R-:W-:Y:S01]  /*f9b0*/  IMAD R4, R2, UR8, RZ ;  /* 0x0000000802047c24 */ /* 0x000fe2000f8e02ff */
[----:B------:R-:W-:Y:S01]  /*f9c0*/  ISETP.NE.AND.EX P1, PT, RZ, UR11, PT, P1 ;  /* 0x0000000bff007c0c */ /* 0x000fe2000bf25310 */
[----:B------:R-:W-:Y:S01]  /*f9d0*/  IMAD.MOV.U32 R2, RZ, RZ, R13 ;  /* 0x000000ffff027224 */ /* 0x000fe200078e000d */
[----:B------:R-:W2:Y:S01]  /*f9e0*/  LDC R15, c[0x0][0x148] ;  /* 0x00005200ff0f7b82 */ /* 0x000ea20000000800 */
[----:B------:R-:W3:Y:S02]  /*f9f0*/  F2I.U32.TRUNC.NTZ R6, R6 ;  /* 0x0000000600067305 */ /* 0x000ee4000020f000 */
[----:B------:R-:W-:Y:S01]  /*fa00*/  IMAD.WIDE.U32 R2, R5, UR8, R2 ;  /* 0x0000000805027c25 */ /* 0x000fe2000f8e0002 */
[----:B------:R-:W-:-:S03]  /*fa10*/  ULDC UR8, c[0x0][0x154] ;  /* 0x0000550000087ab9 */ /* 0x000fc60000000800 */
[----:B------:R-:W-:Y:S01]  /*fa20*/  IMAD R5, R5, UR9, R4 ;  /* 0x0000000905057c24 */ /* 0x000fe2000f8e0204 */
[----:B------:R-:W-:-:S03]  /*fa30*/  ULDC UR9, c[0x0][0x608] ;  /* 0x0001820000097ab9 */ /* 0x000fc60000000800 */
[----:B------:R-:W-:-:S05]  /*fa40*/  IMAD.IADD R3, R3, 0x1, R5 ;  /* 0x0000000103037824 */ /* 0x000fca00078e0205 */
[----:B------:R-:W-:Y:S01]  /*fa50*/  SHF.R.U64 R13, R2, UR7, R3 ;  /* 0x00000007020d7c19 */ /* 0x000fe20008001203 */
[----:B---3--:R-:W-:Y:S01]  /*fa60*/  IMAD.MOV R6, RZ, RZ, -R6 ;  /* 0x000000ffff067224 */ /* 0x008fe200078e0a06 */
[----:B-1----:R-:W-:-:S03]  /*fa70*/  I2FP.F32.U32 R2, R10 ;  /* 0x0000000a00027245 */ /* 0x002fc60000201000 */
[----:B0-----:R-:W-:Y:S02]  /*fa80*/  IMAD R19, R7, R6, R12 ;  /* 0x0000000607137224 */ /* 0x001fe400078e020c */
[----:B------:R-:W-:Y:S01]  /*fa90*/  FMUL R4, R2, UR8 ;  /* 0x0000000802047c20 */ /* 0x000fe20008400000 */
[----:B------:R-:W-:Y:S01]  /*faa0*/  SHF.R.U32.HI R2, RZ, UR7, R3 ;  /* 0x00000007ff027c19 */ /* 0x000fe20008011603 */
[----:B------:R-:W-:Y:S02]  /*fab0*/  ULDC UR7, c[0x0][0x658] ;  /* 0x0001960000077ab9 */ /* 0x000fe40000000800 */
[----:B------:R0:W1:Y:S01]  /*fac0*/  F2I.U32.TRUNC.NTZ R18, R4 ;  /* 0x0000000400127305 */ /* 0x000062000020f000 */
[--C-:B------:R-:W-:Y:S02]  /*fad0*/  SHF.R.U64 R16, R13, UR9, R2.reuse ;  /* 0x000000090d107c19 */ /* 0x100fe40008001202 */
[----:B------:R-:W-:-:S04]  /*fae0*/  SHF.R.U32.HI R3, RZ, UR9, R2 ;  /* 0x00000009ff037c19 */ /* 0x000fc80008011602 */
[--C-:B------:R-:W-:Y:S02]  /*faf0*/  SHF.R.U64 R14, R16, UR7, R3.reuse ;  /* 0x00000007100e7c19 */ /* 0x100fe40008001203 */
[----:B------:R-:W-:-:S03]  /*fb00*/  SHF.R.U32.HI R3, RZ, UR7, R3 ;  /* 0x00000007ff037c19 */ /* 0x000fc60008011603 */
[----:B------:R-:W-:Y:S01]  /*fb10*/  IMAD.MOV.U32 R2, RZ, RZ, R14 ;  /* 0x000000ffff027224 */ /* 0x000fe200078e000e */
[----:B0-2---:R-:W-:Y:S06]  /*fb20*/  @!P1 BRA `(.L_x_309) ;  /* 0x0000000000289947 */ /* 0x005fec0003800000 */
        /* <DEDUP_REMOVED lines=10> */
.L_x_309:
[----:B------:R-:W-:Y:S01]  /*fbd0*/  ULDC UR7, c[0x0][0x648] ;  /* 0x0001920000077ab9 */ /* 0x000fe20000000800 */
[----:B-1----:R-:W-:Y:S01]  /*fbe0*/  IMAD.MOV R18, RZ, RZ, -R18 ;  /* 0x000000ffff127224 */ /* 0x002fe200078e0a12 */
[----:B------:R-:W-:Y:S01]  /*fbf0*/  SHF.R.U64 R3, R2, UR7, R3 ;  /* 0x0000000702037c19 */ /* 0x000fe20008001203 */
[----:B------:R-:W-:Y:S01]  /*fc00*/  ULDC UR7, c[0x0][0x638] ;  /* 0x00018e0000077ab9 */ /* 0x000fe20000000800 */
[----:B------:R-:W-:Y:S01]  /*fc10*/  LOP3.LUT R2, R16, UR6, RZ, 0xc0, !PT ;  /* 0x0000000610027c12 */ /* 0x000fe2000f8ec0ff */
[----:B------:R-:W-:Y:S01]  /*fc20*/  @P2 IMAD R19, R15, R18, R10 ;  /* 0x000000120f132224 */ /* 0x000fe200078e020a */
[----:B------:R-:W-:Y:S01]  /*fc30*/  LOP3.LUT R13, R13, UR4, RZ, 0xc0, !PT ;  /* 0x000000040d0d7c12 */ /* 0x000fe2000f8ec0ff */
[----:B------:R-:W-:Y:S01]  /*fc40*/  IMAD.MOV R5, RZ, RZ, -R3 ;  /* 0x000000ffff057224 */ /* 0x000fe200078e0a03 */
[----:B------:R-:W-:Y:S01]  /*fc50*/  ULDC UR8, c[0x0][0x610] ;  /* 0x0001840000087ab9 */ /* 0x000fe20000000800 */
[----:B------:R-:W-:Y:S02]  /*fc60*/  IMAD R2, R3, UR5, R2 ;  /* 0x0000000503027c24 */ /* 0x000fe4000f8e0202 */
[----:B------:R-:W-:Y:S01]  /*fc70*/  IMAD R14, R5, UR7, R14 ;  /* 0x00000007050e7c24 */ /* 0x000fe2000f8e020e */
[----:B------:R-:W-:Y:S01]  /*fc80*/  ULDC UR7, c[0x0][0x600] ;  /* 0x0001800000077ab9 */ /* 0x000fe20000000800 */
[----:B------:R-:W-:-:S02]  /*fc90*/  IMAD R5, R2, UR8, R19 ;  /* 0x0000000802057c24 */ /* 0x000fc4000f8e0213 */
[----:B------:R-:W-:Y:S02]  /*fca0*/  IMAD R14, R14, UR7, R13 ;  /* 0x000000070e0e7c24 */ /* 0x000fe4000f8e020d */
[----:B------:R-:W-:-:S03]  /*fcb0*/  IMAD.MOV.U32 R2, RZ, RZ, 0x1 ;  /* 0x00000001ff027424 */ /* 0x000fc600078e00ff */
[----:B------:R-:W-:Y:S02]  /*fcc0*/  SEL R6, R14, R5, !P2 ;  /* 0x000000050e067207 */ /* 0x000fe40005000000 */
[----:B------:R-:W-:-:S07]  /*fcd0*/  SEL R5, R5, R14, !P2 ;  /* 0x0000000e05057207 */ /* 0x000fce0005000000 */
.L_x_307:
[----:B------:R-:W-:Y:S05]  /*fce0*/  BSYNC B1 ;  /* 0x0000000000017941 */ /* 0x000fea0003800000 */
.L_x_306:
[----:B------:R-:W-:-:S13]  /*fcf0*/  LOP3.LUT P1, RZ, R2, 0xff, RZ, 0xc0, !PT ;  /* 0x000000ff02ff7812 */ /* 0x000fda000782c0ff */
[----:B------:R-:W-:Y:S05]  /*fd00*/  @P1 BRA `(.L_x_310) ;  /* 0xfffffff400301947 */ /* 0x000fea000383ffff */
[----:B------:R-:W-:Y:S05]  /*fd10*/  BSYNC B0 ;  /* 0x0000000000007941 */ /* 0x000fea0003800000 */
.L_x_298:
[----:B------:R-:W-:-:S03]  /*fd20*/  UMOV UR7, 0xffffffff ;  /* 0xffffffff00077882 */ /* 0x000fc60000000000 */
[----:B------:R-:W-:Y:S05]  /*fd30*/  BRA.DIV UR7, `(.L_x_311) ;  /* 0x0000000607dc7947 */ /* 0x000fea000b800000 */
[----:B------:R-:W-:-:S13]  /*fd40*/  ELECT P0, URZ, PT ;  /* 0x00000000003f782f */ /* 0x000fda0003800000 */
.L_x_330:
[----:B------:R-:W-:Y:S04]  /*fd50*/  BSSY B0, `(.L_x_312) ;  /* 0x0000059000007945 */ /* 0x000fe80003800000 */
[----:B------:R-:W-:Y:S05]  /*fd60*/  @!P0 BRA `(.L_x_313) ;  /* 0x00000004005c8947 */ /* 0x000fea0003800000 */
[----:B------:R-:W-:-:S04]  /*fd70*/  ULOP3.LUT UR7, UR13, 0x2, URZ, 0xfc, !UPT ;  /* 0x000000020d077892 */ /* 0x000fc8000f8efc3f */
[----:B------:R-:W-:-:S06]  /*fd80*/  UISETP.NE.AND UP0, UPT, UR7, 0x3, UPT ;  /* 0x000000030700788c */ /* 0x000fcc000bf05270 */
[----:B------:R-:W-:-:S13]  /*fd90*/  PLOP3.LUT P0, PT, PT, PT, UP0, 0x80, 0x0 ;  /* 0x000000000000781c */ /* 0x000fda0003f0f008 */
[----:B------:R-:W-:Y:S05]  /*fda0*/  @!P0 BRA `(.L_x_314) ;  /* 0x0000000000048947 */ /* 0x000fea0003800000 */
[----:B------:R-:W-:Y:S01]  /*fdb0*/  BPT.TRAP 0x1 ;  /* 0x000000040000795c */ /* 0x000fe20000300000 */
.L_x_314:
[----:B------:R-:W0:Y:S01]  /*fdc0*/  S2R R3, SR_CgaCtaId ;  /* 0x0000000000037919 */ /* 0x000e220000008800 */
[----:B------:R-:W-:-:S04]  /*fdd0*/  MOV R2, 0x400 ;  /* 0x0000040000027802 */ /* 0x000fc80000000f00 */
[----:B0-----:R-:W-:Y:S02]  /*fde0*/  LEA R3, R3, R2, 0x18 ;  /* 0x0000000203037211 */ /* 0x001fe400078ec0ff */
[----:B------:R-:W-:-:S03]  /*fdf0*/  SHF.L.U32 R2, R0, 0x1f, RZ ;  /* 0x0000001f00027819 */ /* 0x000fc600000006ff */
[----:B------:R-:W-:-:S04]  /*fe00*/  VIADD R3, R3, 0x48 ;  /* 0x0000004803037836 */ /* 0x000fc80000000000 */
[C---:B------:R-:W-:Y:S02]  /*fe10*/  IMAD R7, R8.reuse, 0x8, R3 ;  /* 0x0000000808077824 */ /* 0x040fe400078e0203 */
[----:B------:R-:W-:Y:S02]  /*fe20*/  VIADD R8, R8, 0x1 ;  /* 0x0000000108087836 */ /* 0x000fe40000000000 */
[----:B------:R-:W0:Y:S03]  /*fe30*/  SYNCS.PHASECHK.TRANS64.TRYWAIT P0, [R7+URZ], R2 ;  /* 0x00000002070075a7 */ /* 0x000e26000800017f */
[----:B------:R-:W-:-:S04]  /*fe40*/  ISETP.NE.AND P1, PT, R8, 0x9, PT ;  /* 0x000000090800780c */ /* 0x000fc80003f25270 */
[----:B------:R-:W-:Y:S02]  /*fe50*/  SEL R5, RZ, 0x1, P1 ;  /* 0x00000001ff057807 */ /* 0x000fe40000800000 */
[----:B------:R-:W-:Y:S02]  /*fe60*/  SEL R8, R8, RZ, P1 ;  /* 0x000000ff08087207 */ /* 0x000fe40000800000 */
[----:B------:R-:W-:-:S03]  /*fe70*/  LOP3.LUT R5, R0, R5, RZ, 0x3c, !PT ;  /* 0x0000000500057212 */ /* 0x000fc600078e3cff */
[----:B------:R-:W-:Y:S01]  /*fe80*/  IMAD R9, R8, 0x8, R3 ;  /* 0x0000000808097824 */ /* 0x000fe200078e0203 */
[----:B------:R-:W-:Y:S01]  /*fe90*/  SHF.L.U32 R4, R5, 0x1f, RZ ;  /* 0x0000001f05047819 */ /* 0x000fe200000006ff */
[----:B0-----:R-:W-:Y:S06]  /*fea0*/  @!P0 BRA `(.L_x_315) ;  /* 0x0000000400a48947 */ /* 0x001fec0003800000 */
.L_x_331:
[----:B------:R-:W1:Y:S01]  /*feb0*/  SYNCS.PHASECHK.TRANS64.TRYWAIT P0, [R9+URZ], R4 ;  /* 0x00000004090075a7 */ /* 0x000e62000800017f */
[----:B------:R-:W-:-:S05]  /*fec0*/  VIADD R0, R8, 0x1 ;  /* 0x0000000108007836 */ /* 0x000fca0000000000 */
[----:B------:R-:W-:-:S04]  /*fed0*/  ISETP.NE.AND P1, PT, R0, 0x9, PT ;  /* 0x000000090000780c */ /* 0x000fc80003f25270 */
[----:B0-----:R-:W-:Y:S02]  /*fee0*/  SEL R2, RZ, 0x1, P1 ;  /* 0x00000001ff027807 */ /* 0x001fe40000800000 */
[----:B------:R-:W-:Y:S02]  /*fef0*/  SEL R0, R0, RZ, P1 ;  /* 0x000000ff00007207 */ /* 0x000fe40000800000 */
[----:B------:R-:W-:-:S03]  /*ff00*/  LOP3.LUT R7, R5, R2, RZ, 0x3c, !PT ;  /* 0x0000000205077212 */ /* 0x000fc600078e3cff */
[----:B------:R-:W-:Y:S01]  /*ff10*/  IMAD R6, R0, 0x8, R3 ;  /* 0x0000000800067824 */ /* 0x000fe200078e0203 */
[----:B------:R-:W-:Y:S01]  /*ff20*/  SHF.L.U32 R5, R7, 0x1f, RZ ;  /* 0x0000001f07057819 */ /* 0x000fe200000006ff */
[----:B-1----:R-:W-:Y:S06]  /*ff30*/  @!P0 BRA `(.L_x_316) ;  /* 0x0000000400948947 */ /* 0x002fec0003800000 */
.L_x_332:
[----:B------:R-:W1:Y:S01]  /*ff40*/  SYNCS.PHASECHK.TRANS64.TRYWAIT P0, [R6+URZ], R5 ;  /* 0x00000005060075a7 */ /* 0x000e62000800017f */
[----:B------:R-:W-:-:S05]  /*ff50*/  VIADD R0, R0, 0x1 ;  /* 0x0000000100007836 */ /* 0x000fca0000000000 */
[----:B------:R-:W-:-:S04]  /*ff60*/  ISETP.NE.AND P1, PT, R0, 0x9, PT ;  /* 0x000000090000780c */ /* 0x000fc80003f25270 */
[----:B------:R-:W-:Y:S02]  /*ff70*/  SEL R2, RZ, 0x1, P1 ;  /* 0x00000001ff027807 */ /* 0x000fe40000800000 */
[----:B------:R-:W-:Y:S02]  /*ff80*/  SEL R0, R0, RZ, P1 ;  /* 0x000000ff00007207 */ /* 0x000fe40000800000 */
[----:B------:R-:W-:-:S03]  /*ff90*/  LOP3.LUT R7, R7, R2, RZ, 0x3c, !PT ;  /* 0x0000000207077212 */ /* 0x000fc600078e3cff */
[----:B0-----:R-:W-:Y:S01]  /*ffa0*/  IMAD R9, R0, 0x8, R3 ;  /* 0x0000000800097824 */ /* 0x001fe200078e0203 */
[----:B------:R-:W-:Y:S01]  /*ffb0*/  SHF.L.U32 R4, R7, 0x1f, RZ ;  /* 0x0000001f07047819 */ /* 0x000fe200000006ff */
[----:B-1----:R-:W-:Y:S06]  /*ffc0*/  @!P0 BRA `(.L_x_317) ;  /* 0x0000000400848947 */ /* 0x002fec0003800000 */
.L_x_333:
        /* <DEDUP_REMOVED lines=9> */
.L_x_334:
        /* <DEDUP_REMOVED lines=9> */
.L_x_335:
        /* <DEDUP_REMOVED lines=9> */
.L_x_336:
        /* <DEDUP_REMOVED lines=9> */
.L_x_337:
[----:B------:R-:W1:Y:S01]  /*10210*/  SYNCS.PHASECHK.TRANS64.TRYWAIT P0, [R9+URZ], R4 ;  /* 0x00000004090075a7 */ /* 0x000e62000800017f */
[----:B------:R-:W-:-:S05]  /*10220*/  VIADD R0, R0, 0x1 ;  /* 0x0000000100007836 */ /* 0x000fca0000000000 */
[----:B------:R-:W-:-:S04]  /*10230*/  ISETP.NE.AND P1, PT, R0, 0x9, PT ;  /* 0x000000090000780c */ /* 0x000fc80003f25270 */
[----:B------:R-:W-:Y:S02]  /*10240*/  SEL R2, RZ, 0x1, P1 ;  /* 0x00000001ff027807 */ /* 0x000fe40000800000 */
[----:B------:R-:W-:Y:S02]  /*10250*/  SEL R0, R0, RZ, P1 ;  /* 0x000000ff00007207 */ /* 0x000fe40000800000 */
[----:B------:R-:W-:Y:S01]  /*10260*/  LOP3.LUT R2, R7, R2, RZ, 0x3c, !PT ;  /* 0x0000000207027212 */ /* 0x000fe200078e3cff */
[----:B-1----:R-:W-:Y:S06]  /*10270*/  @!P0 BRA `(.L_x_322) ;  /* 0x00000004003c8947 */ /* 0x002fec0003800000 */
.L_x_338:
[----:B------:R-:W-:Y:S01]  /*10280*/  IMAD R3, R0, 0x8, R3 ;  /* 0x0000000800037824 */ /* 0x000fe200078e0203 */
[----:B------:R-:W-:-:S07]  /*10290*/  SHF.L.U32 R0, R2, 0x1f, RZ ;  /* 0x0000001f02007819 */ /* 0x000fce00000006ff */
.L_x_323:
[----:B--2---:R2:W3:Y:S02]  /*102a0*/  SYNCS.PHASECHK.TRANS64.TRYWAIT P0, [R3+URZ], R0 ;  /* 0x00000000030075a7 */ /* 0x0044e4000800017f */
[----:B---3--:R-:W-:Y:S05]  /*102b0*/  @!P0 NANOSLEEP.SYNCS 0x989680 ;  /* 0x009896800000895d */ /* 0x008fea0003900000 */
[----:B------:R-:W3:Y:S02]  /*102c0*/  @!P0 SYNCS.PHASECHK.TRANS64 P0, [R3+URZ], R0 ;  /* 0x00000000030085a7 */ /* 0x000ee4000800007f */
[----:B---3--:R-:W-:Y:S05]  /*102d0*/  @!P0 BRA `(.L_x_323) ;  /* 0xfffffffc00f08947 */ /* 0x008fea000383ffff */
.L_x_313:
[----:B------:R-:W-:Y:S05]  /*102e0*/  BSYNC B0 ;  /* 0x0000000000007941 */ /* 0x000fea0003800000 */
.L_x_312:
[----:B------:R-:W-:Y:S05]  /*102f0*/  EXIT ;  /* 0x000000000000794d */ /* 0x000fea0003800000 */
.L_x_18:
[----:B-1----:R-:W-:-:S04]  /*10300*/  IMAD.U32 R3, RZ, RZ, UR6 ;  /* 0x00000006ff037e24 */ /* 0x002fc8000f8e00ff */
[----:B------:R1:W2:Y:S03]  /*10310*/  SYNCS.PHASECHK.TRANS64.TRYWAIT P0, [R3+URZ], R0 ;  /* 0x00000000030075a7 */ /* 0x0002a6000800017f */
[----:B--2---:R-:W-:Y:S05]  /*10320*/  @!P0 NANOSLEEP.SYNCS 0x989680 ;  /* 0x009896800000895d */ /* 0x004fea0003900000 */
[----:B------:R-:W2:Y:S02]  /*10330*/  @!P0 SYNCS.PHASECHK.TRANS64 P0, [R3+URZ], R0 ;  /* 0x00000000030085a7 */ /* 0x000ea4000800007f */
[----:B--2---:R-:W-:Y:S05]  /*10340*/  @!P0 BRA `(.L_x_18) ;  /* 0xfffffffc00ec8947 */ /* 0x004fea000383ffff */
[----:B------:R-:W-:Y:S05]  /*10350*/  BRA `(.L_x_17) ;  /* 0xffffff1800347947 */ /* 0x000fea000383ffff */
.L_x_24:
[----:B-----5:R1:W-:Y:S02]  /*10360*/  STL [R1+0x88], R0 ;  /* 0x0000880001007387 */ /* 0x0203e40000100800 */
[----:B-1----:R-:W-:-:S04]  /*10370*/  IMAD.U32 R0, RZ, RZ, UR9 ;  /* 0x00000009ff007e24 */ /* 0x002fc8000f8e00ff */
[----:B------:R1:W3:Y:S03]  /*10380*/  SYNCS.PHASECHK.TRANS64.TRYWAIT P0, [R0+URZ], R229 ;  /* 0x000000e5000075a7 */ /* 0x0002e6000800017f */
[----:B---3--:R-:W-:Y:S05]  /*10390*/  @!P0 NANOSLEEP.SYNCS 0x989680 ;  /* 0x009896800000895d */ /* 0x008fea0003900000 */
[----:B------:R1:W3:Y:S02]  /*103a0*/  @!P0 SYNCS.PHASECHK.TRANS64 P0, [R0+URZ], R229 ;  /* 0x000000e5000085a7 */ /* 0x0002e4000800007f */
[----:B-1----:R1:W5:Y:S02]  /*103b0*/  LDL.LU R0, [R1+0x88] ;  /* 0x0000880001007983 */ /* 0x0023640000300800 */
[----:B-1-3--:R-:W-:Y:S05]  /*103c0*/  @!P0 BRA `(.L_x_24) ;  /* 0xfffffffc00e48947 */ /* 0x00afea000383ffff */
[----:B------:R-:W-:Y:S05]  /*103d0*/  BRA `(.L_x_23) ;  /* 0xffffff2800a87947 */ /* 0x000fea000383ffff */
.L_x_299:
[----:B------:R-:W-:Y:S01]  /*103e0*/  BSSY B1, `(.L_x_324) ;  /* 0x0000006000017945 */ /* 0x000fe20003800000 */
[----:B------:R-:W-:-:S07]  /*103f0*/  IMAD.MOV.U32 R2, RZ, RZ, -0x1 ;  /* 0xffffffffff027424 */ /* 0x000fce00078e00ff */
[----:B------:R-:W-:Y:S05]  /*10400*/  WARPSYNC.COLLECTIVE R2, `(.L_x_325) ;  /* 0x00000000020c7348 */ /* 0x000fea0003c00000 */
[----:B------:R-:W-:Y:S02]  /*10410*/  ELECT P1, UR62, PT ;  /* 0x00000000003e782f */ /* 0x000fe40003820000 */
[----:B------:R-:W-:Y:S01]  /*10420*/  MOV R2, UR62 ;  /* 0x0000003e00027c02 */ /* 0x000fe20008000f00 */
[----:B------:R-:W-:Y:S10]  /*10430*/  ENDCOLLECTIVE ;  /* 0x000000000000791b */ /* 0x000ff40003800000 */
.L_x_325:
[----:B------:R-:W-:Y:S05]  /*10440*/  BSYNC B1 ;  /* 0x0000000000017941 */ /* 0x000fea0003800000 */
.L_x_324:
[----:B------:R-:W-:Y:S05]  /*10450*/  BRA `(.L_x_326) ;  /* 0xffffffec00687947 */ /* 0x000fea000383ffff */
.L_x_302:
[----:B-1----:R1:W2:Y:S02]  /*10460*/  SYNCS.PHASECHK.TRANS64.TRYWAIT P1, [R13+URZ+0x48], R4 ;  /* 0x000048040d0075a7 */ /* 0x0022a4000802017f */
[----:B--2---:R-:W-:Y:S05]  /*10470*/  @!P1 NANOSLEEP.SYNCS 0x989680 ;  /* 0x009896800000995d */ /* 0x004fea0003900000 */
[----:B------:R-:W2:Y:S02]  /*10480*/  @!P1 SYNCS.PHASECHK.TRANS64 P1, [R13+URZ+0x48], R4 ;  /* 0x000048040d0095a7 */ /* 0x000ea4000802007f */
[----:B--2---:R-:W-:Y:S05]  /*10490*/  @!P1 BRA `(.L_x_302) ;  /* 0xfffffffc00f09947 */ /* 0x004fea000383ffff */
[----:B------:R-:W-:Y:S05]  /*104a0*/  BRA `(.L_x_327) ;  /* 0xffffffec009c7947 */ /* 0x000fea000383ffff */
.L_x_311:
[----:B------:R-:W-:Y:S01]  /*104b0*/  BSSY B0, `(.L_x_328) ;  /* 0x0000006000007945 */ /* 0x000fe20003800000 */
[----:B------:R-:W-:-:S07]  /*104c0*/  IMAD.MOV.U32 R2, RZ, RZ, -0x1 ;  /* 0xffffffffff027424 */ /* 0x000fce00078e00ff */
[----:B------:R-:W-:Y:S05]  /*104d0*/  WARPSYNC.COLLECTIVE R2, `(.L_x_329) ;  /* 0x00000000020c7348 */ /* 0x000fea0003c00000 */
[----:B------:R-:W-:Y:S02]  /*104e0*/  ELECT P1, UR62, PT ;  /* 0x00000000003e782f */ /* 0x000fe40003820000 */
[----:B------:R-:W-:Y:S01]  /*104f0*/  MOV R2, UR62 ;  /* 0x0000003e00027c02 */ /* 0x000fe20008000f00 */
[----:B------:R-:W-:Y:S10]  /*10500*/  ENDCOLLECTIVE ;  /* 0x000000000000791b */ /* 0x000ff40003800000 */
.L_x_329:
[----:B------:R-:W-:Y:S05]  /*10510*/  BSYNC B0 ;  /* 0x0000000000007941 */ /* 0x000fea0003800000 */
.L_x_328:
[----:B------:R-:W-:Y:S01]  /*10520*/  PLOP3.LUT P0, PT, P1, PT, PT, 0x80, 0x0 ;  /* 0x000000000000781c */ /* 0x000fe20000f0f070 */
[----:B------:R-:W-:-:S12]  /*10530*/  BRA `(.L_x_330) ;  /* 0xfffffff800047947 */ /* 0x000fd8000383ffff */
.L_x_315:
[----:B0-----:R0:W1:Y:S02]  /*10540*/  SYNCS.PHASECHK.TRANS64.TRYWAIT P0, [R7+URZ], R2 ;  /* 0x00000002070075a7 */ /* 0x001064000800017f */
[----:B-1----:R-:W-:Y:S05]  /*10550*/  @!P0 NANOSLEEP.SYNCS 0x989680 ;  /* 0x009896800000895d */ /* 0x002fea0003900000 */
[----:B------:R-:W1:Y:S02]  /*10560*/  @!P0 SYNCS.PHASECHK.TRANS64 P0, [R7+URZ], R2 ;  /* 0x00000002070085a7 */ /* 0x000e64000800007f */
[----:B-1----:R-:W-:Y:S05]  /*10570*/  @!P0 BRA `(.L_x_315) ;  /* 0xfffffffc00f08947 */ /* 0x002fea000383ffff */
[----:B------:R-:W-:Y:S05]  /*10580*/  BRA `(.L_x_331) ;  /* 0xfffffff800487947 */ /* 0x000fea000383ffff */
.L_x_316:
[----:B0-----:R0:W1:Y:S02]  /*10590*/  SYNCS.PHASECHK.TRANS64.TRYWAIT P0, [R9+URZ], R4 ;  /* 0x00000004090075a7 */ /* 0x001064000800017f */
[----:B-1----:R-:W-:Y:S05]  /*105a0*/  @!P0 NANOSLEEP.SYNCS 0x989680 ;  /* 0x009896800000895d */ /* 0x002fea0003900000 */
[----:B------:R-:W1:Y:S02]  /*105b0*/  @!P0 SYNCS.PHASECHK.TRANS64 P0, [R9+URZ], R4 ;  /* 0x00000004090085a7 */ /* 0x000e64000800007f */
[----:B-1----:R-:W-:Y:S05]  /*105c0*/  @!P0 BRA `(.L_x_316) ;  /* 0xfffffffc00f08947 */ /* 0x002fea000383ffff */
[----:B------:R-:W-:Y:S05]  /*105d0*/  BRA `(.L_x_332) ;  /* 0xfffffff800587947 */ /* 0x000fea000383ffff */
.L_x_317:
[----:B0-----:R0:W1:Y:S02]  /*105e0*/  SYNCS.PHASECHK.TRANS64.TRYWAIT P0, [R6+URZ], R5 ;  /* 0x00000005060075a7 */ /* 0x001064000800017f */
[----:B-1----:R-:W-:Y:S05]  /*105f0*/  @!P0 NANOSLEEP.SYNCS 0x989680 ;  /* 0x009896800000895d */ /* 0x002fea0003900000 */
[----:B------:R-:W1:Y:S02]  /*10600*/  @!P0 SYNCS.PHASECHK.TRANS64 P0, [R6+URZ], R5 ;  /* 0x00000005060085a7 */ /* 0x000e64000800007f */
[----:B-1----:R-:W-:Y:S05]  /*10610*/  @!P0 BRA `(.L_x_317) ;  /* 0xfffffffc00f08947 */ /* 0x002fea000383ffff */
[----:B------:R-:W-:Y:S05]  /*10620*/  BRA `(.L_x_333) ;  /* 0xfffffff800687947 */ /* 0x000fea000383ffff */
.L_x_318:
[----:B0-----:R0:W1:Y:S02]  /*10630*/  SYNCS.PHASECHK.TRANS64.TRYWAIT P0, [R9+URZ], R4 ;  /* 0x00000004090075a7 */ /* 0x001064000800017f */
[----:B-1----:R-:W-:Y:S05]  /*10640*/  @!P0 NANOSLEEP.SYNCS 0x989680 ;  /* 0x009896800000895d */ /* 0x002fea0003900000 */
[----:B------:R-:W1:Y:S02]  /*10650*/  @!P0 SYNCS.PHASECHK.TRANS64 P0, [R9+URZ], R4 ;  /* 0x00000004090085a7 */ /* 0x000e64000800007f */
[----:B-1----:R-:W-:Y:S05]  /*10660*/  @!P0 BRA `(.L_x_318) ;  /* 0xfffffffc00f08947 */ /* 0x002fea000383ffff */
[----:B------:R-:W-:Y:S05]  /*10670*/  BRA `(.L_x_334) ;  /* 0xfffffff800787947 */ /* 0x000fea000383ffff */
.L_x_319:
[----:B0-----:R0:W1:Y:S02]  /*10680*/  SYNCS.PHASECHK.TRANS64.TRYWAIT P0, [R6+URZ], R5 ;  /* 0x00000005060075a7 */ /* 0x001064000800017f */
[----:B-1----:R-:W-:Y:S05]  /*10690*/  @!P0 NANOSLEEP.SYNCS 0x989680 ;  /* 0x009896800000895d */ /* 0x002fea0003900000 */
[----:B------:R-:W1:Y:S02]  /*106a0*/  @!P0 SYNCS.PHASECHK.TRANS64 P0, [R6+URZ], R5 ;  /* 0x00000005060085a7 */ /* 0x000e64000800007f */
[----:B-1----:R-:W-:Y:S05]  /*106b0*/  @!P0 BRA `(.L_x_319) ;  /* 0xfffffffc00f08947 */ /* 0x002fea000383ffff */
[----:B------:R-:W-:Y:S05]  /*106c0*/  BRA `(.L_x_335) ;  /* 0xfffffff800887947 */ /* 0x000fea000383ffff */
.L_x_320:
[----:B0-----:R0:W1:Y:S02]  /*106d0*/  SYNCS.PHASECHK.TRANS64.TRYWAIT P0, [R9+URZ], R4 ;  /* 0x00000004090075a7 */ /* 0x001064000800017f */
[----:B-1----:R-:W-:Y:S05]  /*106e0*/  @!P0 NANOSLEEP.SYNCS 0x989680 ;  /* 0x009896800000895d */ /* 0x002fea0003900000 */
[----:B------:R-:W1:Y:S02]  /*106f0*/  @!P0 SYNCS.PHASECHK.TRANS64 P0, [R9+URZ], R4 ;  /* 0x00000004090085a7 */ /* 0x000e64000800007f */
[----:B-1----:R-:W-:Y:S05]  /*10700*/  @!P0 BRA `(.L_x_320) ;  /* 0xfffffffc00f08947 */ /* 0x002fea000383ffff */
[----:B------:R-:W-:Y:S05]  /*10710*/  BRA `(.L_x_336) ;  /* 0xfffffff800987947 */ /* 0x000fea000383ffff */
.L_x_321:
[----:B0-----:R0:W1:Y:S02]  /*10720*/  SYNCS.PHASECHK.TRANS64.TRYWAIT P0, [R6+URZ], R5 ;  /* 0x00000005060075a7 */ /* 0x001064000800017f */
[----:B-1----:R-:W-:Y:S05]  /*10730*/  @!P0 NANOSLEEP.SYNCS 0x989680 ;  /* 0x009896800000895d */ /* 0x002fea0003900000 */
[----:B------:R-:W1:Y:S02]  /*10740*/  @!P0 SYNCS.PHASECHK.TRANS64 P0, [R6+URZ], R5 ;  /* 0x00000005060085a7 */ /* 0x000e64000800007f */
[----:B-1----:R-:W-:Y:S05]  /*10750*/  @!P0 BRA `(.L_x_321) ;  /* 0xfffffffc00f08947 */ /* 0x002fea000383ffff */
[----:B------:R-:W-:Y:S05]  /*10760*/  BRA `(.L_x_337) ;  /* 0xfffffff800a87947 */ /* 0x000fea000383ffff */
.L_x_322:
[----:B-1----:R1:W2:Y:S02]  /*10770*/  SYNCS.PHASECHK.TRANS64.TRYWAIT P0, [R9+URZ], R4 ;  /* 0x00000004090075a7 */ /* 0x0022a4000800017f */
[----:B--2---:R-:W-:Y:S05]  /*10780*/  @!P0 NANOSLEEP.SYNCS 0x989680 ;  /* 0x009896800000895d */ /* 0x004fea0003900000 */
[----:B------:R-:W2:Y:S02]  /*10790*/  @!P0 SYNCS.PHASECHK.TRANS64 P0, [R9+URZ], R4 ;  /* 0x00000004090085a7 */ /* 0x000ea4000800007f */
[----:B--2---:R-:W-:Y:S05]  /*107a0*/  @!P0 BRA `(.L_x_322) ;  /* 0xfffffffc00f08947 */ /* 0x004fea000383ffff */
[----:B------:R-:W-:Y:S05]  /*107b0*/  BRA `(.L_x_338) ;  /* 0xfffffff800b07947 */ /* 0x000fea000383ffff */
.L_x_339:
[----:B------:R-:W-:-:S00]  /*107c0*/  BRA `(.L_x_339) ;  /* 0xfffffffc00fc7947 */ /* 0x000fc0000383ffff */
[----:B------:R-:W-:-:S00]  /*107d0*/  NOP ;  /* 0x0000000000007918 */ /* 0x000fc00000000000 */
        /* <DEDUP_REMOVED lines=10> */
.L_x_340:


//--------------------- .nv.shared._ZN7cutlass13device_kernelINS_4gemm6kernel13GemmUniversalIN4cute5tupleIJiiiiEEENS1_10collective13CollectiveMmaINS1_37MainloopSm90TmaGmmaWarpSpecializedFP8ILi9ENS5_IJNS4_1CILi1EEESB_SB_EEENS1_35KernelTmaWarpSpecializedCooperativeEEENS5_IJNSA_ILi128EEENSA_ILi256EEENSA_ILi64EEEEEENS_12float_e4m3_tENS5_IJlSB_lEEESJ_SK_NS4_8TiledMMAINS4_8MMA_AtomIJNS4_4SM904GMMA31MMA_64x256x32_F32E4M3E4M3_SS_TNILNSO_7ScaleInE1ELSQ_1EEEEEENS4_6LayoutINS5_IJNSA_ILi2EEESB_SB_EEENS5_IJSB_NSA_ILi0EEESW_EEEEENS5_IJNS4_10UnderscoreESZ_SZ_EEEEENS4_13SM90_TMA_LOADENS4_14ComposedLayoutINS4_7SwizzleILi2ELi4ELi3EEENS4_18smem_ptr_flag_bitsILi8EEENST_INS5_IJNSA_ILi8EEESH_EEENS5_IJSH_SB_EEEEEEEvNS4_8identityES12_S1C_vS1D_EENS_8epilogue10collective6detail29Sm90TmaWarpSpecializedAdapterINS1G_15DefaultEpilogueISJ_SK_SK_NS1F_6thread17LinearCombinationISJ_Li1EffLNS1K_9ScaleType4KindE0ELNS_15FloatRoundStyleE2ESJ_EENS1_15EpilogueDefaultEEEEEvvEEEEvNT_6ParamsE --------------------------
	.section	.nv.shared._ZN7cutlass13device_kernelINS_4gemm6kernel13GemmUniversalIN4cute5tupleIJiiiiEEENS1_10collective13CollectiveMmaINS1_37MainloopSm90TmaGmmaWarpSpecializedFP8ILi9ENS5_IJNS4_1CILi1EEESB_SB_EEENS1_35KernelTmaWarpSpecializedCooperativeEEENS5_IJNSA_ILi128EEENSA_ILi256EEENSA_ILi64EEEEEENS_12float_e4m3_tENS5_IJlSB_lEEESJ_SK_NS4_8TiledMMAINS4_8MMA_AtomIJNS4_4SM904GMMA31MMA_64x256x32_F32E4M3E4M3_SS_TNILNSO_7ScaleInE1ELSQ_1EEEEEENS4_6LayoutINS5_IJNSA_ILi2EEESB_SB_EEENS5_IJSB_NSA_ILi0EEESW_EEEEENS5_IJNS4_10UnderscoreESZ_SZ_EEEEENS4_13SM90_TMA_LOADENS4_14ComposedLayoutINS4_7SwizzleILi2ELi4ELi3EEENS4_18smem_ptr_flag_bitsILi8EEENST_INS5_IJNSA_ILi8EEESH_EEENS5_IJSH_SB_EEEEEEEvNS4_8identityES12_S1C_vS1D_EENS_8epilogue10collective6detail29Sm90TmaWarpSpecializedAdapterINS1G_15DefaultEpilogueISJ_SK_SK_NS1F_6thread17LinearCombinationISJ_Li1EffLNS1K_9ScaleType4KindE0ELNS_15FloatRoundStyleE2ESJ_EENS1_15EpilogueDefaultEEEEEvvEEEEvNT_6ParamsE,"aw",@nobits
	.sectionflags	@""
	.align	16
	.zero		1024


//--------------------- .nv.shared.reserved.0     --------------------------
	.section	.nv.shared.reserved.0,"aw",@nobits
	.weak		__nv_reservedSMEM_offset_0_alias
	.size		__nv_reservedSMEM_offset_0_alias, 0, 0
	.other		__nv_reservedSMEM_offset_0_alias,@"STO_CUDA_RESERVED_SHARED STV_DEFAULT"
__nv_reservedSMEM_offset_0_alias:
	.zero		0


//--------------------- .nv.global                --------------------------
	.section	.nv.global,"aw",@nobits
.nv.global:
	.type		_ZN40_INTERNAL_c2b22403_4_k_cu_31e0da09_179344cute1_E,@object
	.size		_ZN40_INTERNAL_c2b22403_4_k_cu_31e0da09_179344cute1_E,(_ZN40_INTERNAL_c2b22403_4_k_cu_31e0da09_179344cuda3std3__45__cpo6cbeginE - _ZN40_INTERNAL_c2b22403_4_k_cu_31e0da09_179344cute1_E)
_ZN40_INTERNAL_c2b22403_4_k_cu_31e0da09_179344cute1_E:
	.zero		1
	.type		_ZN40_INTERNAL_c2b22403_4_k_cu_31e0da09_179344cuda3std3__45__cpo6cbeginE,@object
	.size		_ZN40_INTERNAL_c2b22403_4_k_cu_31e0da09_179344cuda3std3__45__cpo6cbeginE,(_ZN40_INTERNAL_c2b22403_4_k_cu_31e0da09_179344cuda3std3__48in_placeE - _ZN40_INTERNAL_c2b22403_4_k_cu_31e0da09_179344cuda3std3__45__cpo6cbeginE)
_ZN40_INTERNAL_c2b22403_4_k_cu_31e0da09_179344cuda3std3__45__cpo6cbeginE:
	.zero		1
	.type		_ZN40_INTERNAL_c2b22403_4_k_cu_31e0da09_179344cuda3std3__48in_placeE,@object
	.size		_ZN40_INTERNAL_c2b22403_4_k_cu_31e0da09_179344cuda3std3__48in_placeE,(_ZN40_INTERNAL_c2b22403_4_k_cu_31e0da09_179344cuda3std6ranges3__45__cpo9iter_moveE - _ZN40_INTERNAL_c2b22403_4_k_cu_31e0da09_179344cuda3std3__48in_placeE)
_ZN40_INTERNAL_c2b22403_4_k_cu_31e0da09_179344cuda3std3__48in_placeE:
	.zero		1
	.type		_ZN40_INTERNAL_c2b22403_4_k_cu_31e0da09_179344cuda3std6ranges3__45__cpo9iter_moveE,@object
	.size		_ZN40_INTERNAL_c2b22403_4_k_cu_31e0da09_179344cuda3std6ranges3__45__cpo9iter_moveE,(_ZN40_INTERNAL_c2b22403_4_k_cu_31e0da09_179344cuda3std3__45__cpo5beginE - _ZN40_INTERNAL_c2b22403_4_k_cu_31e0da09_179344cuda3std6ranges3__45__cpo9iter_moveE)
_ZN40_INTERNAL_c2b22403_4_k_cu_31e0da09_179344cuda3std6ranges3__45__cpo9iter_moveE:
	.zero		1
	.type		_ZN40_INTERNAL_c2b22403_4_k_cu_31e0da09_179344cuda3std3__45__cpo5beginE,@object
	.size		_ZN40_INTERNAL_c2b22403_4_k_cu_31e0da09_179344cuda3std3__45__cpo5beginE,(_ZN40_INTERNAL_c2b22403_4_k_cu_31e0da09_179344cuda3std3__442_GLOBAL__N__c2b22403_4_k_cu_31e0da09_179346ignoreE - _ZN40_INTERNAL_c2b22403_4_k_cu_31e0da09_179344cuda3std3__45__cpo5beginE)
_ZN40_INTERNAL_c2b22403_4_k_cu_31e0da09_179344cuda3std3__45__cpo5beginE:
	.zero		1
	.type		_ZN40_INTERNAL_c2b22403_4_k_cu_31e0da09_179344cuda3std3__442_GLOBAL__N__c2b22403_4_k_cu_31e0da09_179346ignoreE,@object
	.size		_ZN40_INTERNAL_c2b22403_4_k_cu_31e0da09_179344cuda3std3__442_GLOBAL__N__c2b22403_4_k_cu_31e0da09_179346ignoreE,(_ZN40_INTERNAL_c2b22403_4_k_cu_31e0da09_179344cute7productE - _ZN40_INTERNAL_c2b22403_4_k_cu_31e0da09_179344cuda3std3__442_GLOBAL__N__c2b22403_4_k_cu_31e0da09_179346ignoreE)
_ZN40_INTERNAL_c2b22403_4_k_cu_31e0da09_179344cuda3std3__442_GLOBAL__N__c2b22403_4_k_cu_31e0da09_179346ignoreE:
	.zero		1
	.type		_ZN40_INTERNAL_c2b22403_4_k_cu_31e0da09_179344cute7productE,@object
	.size		_ZN40_INTERNAL_c2b22403_4_k_cu_31e0da09_179344cute7productE,(_ZN40_INTERNAL_c2b22403_4_k_cu_31e0da09_179344cuda3std3__45__cpo3endE - _ZN40_INTERNAL_c2b22403_4_k_cu_31e0da09_179344cute7productE)
_ZN40_INTERNAL_c2b22403_4_k_cu_31e0da09_179344cute7productE:
	.zero		1
	.type		_ZN40_INTERNAL_c2b22403_4_k_cu_31e0da09_179344cuda3std3__45__cpo3endE,@object
	.size		_ZN40_INTERNAL_c2b22403_4_k_cu_31e0da09_179344cuda3std3__45__cpo3endE,(_ZN40_INTERNAL_c2b22403_4_k_cu_31e0da09_179344cuda3std3__419piecewise_constructE - _ZN40_INTERNAL_c2b22403_4_k_cu_31e0da09_179344cuda3std3__45__cpo3endE)
_ZN40_INTERNAL_c2b22403_4_k_cu_31e0da09_179344cuda3std3__45__cpo3endE:
	.zero		1
	.type		_ZN40_INTERNAL_c2b22403_4_k_cu_31e0da09_179344cuda3std3__419piecewise_constructE,@object
	.size		_ZN40_INTERNAL_c2b22403_4_k_cu_31e0da09_179344cuda3std3__419piecewise_constructE,(_ZN40_INTERNAL_c2b22403_4_k_cu_31e0da09_179344cuda3std3__45__cpo4cendE - _ZN40_INTERNAL_c2b22403_4_k_cu_31e0da09_179344cuda3std3__419piecewise_constructE)
_ZN40_INTERNAL_c2b22403_4_k_cu_31e0da09_179344cuda3std3__419piecewise_constructE:
	.zero		1
	.type		_ZN40_INTERNAL_c2b22403_4_k_cu_31e0da09_179344cuda3std3__45__cpo4cendE,@object
	.size		_ZN40_INTERNAL_c2b22403_4_k_cu_31e0da09_179344cuda3std3__45__cpo4cendE,(_ZN40_INTERNAL_c2b22403_4_k_cu_31e0da09_179344cuda3std6ranges3__45__cpo4swapE - _ZN40_INTERNAL_c2b22403_4_k_cu_31e0da09_179344cuda3std3__45__cpo4cendE)
_ZN40_INTERNAL_c2b22403_4_k_cu_31e0da09_179344cuda3std3__45__cpo4cendE:
	.zero		1
	.type		_ZN40_INTERNAL_c2b22403_4_k_cu_31e0da09_179344cuda3std6ranges3__45__cpo4swapE,@object
	.size		_ZN40_INTERNAL_c2b22403_4_k_cu_31e0da09_179344cuda3std6ranges3__45__cpo4swapE,(.L_7 - _ZN40_INTERNAL_c2b22403_4_k_cu_31e0da09_179344cuda3std6ranges3__45__cpo4swapE)
_ZN40_INTERNAL_c2b22403_4_k_cu_31e0da09_179344cuda3std6ranges3__45__cpo4swapE:
	.zero		1
.L_7:


//--------------------- .nv.constant0._ZN7cutlass13device_kernelINS_4gemm6kernel13GemmUniversalIN4cute5tupleIJiiiiEEENS1_10collective13CollectiveMmaINS1_37MainloopSm90TmaGmmaWarpSpecializedFP8ILi9ENS5_IJNS4_1CILi1EEESB_SB_EEENS1_35KernelTmaWarpSpecializedCooperativeEEENS5_IJNSA_ILi128EEENSA_ILi256EEENSA_ILi64EEEEEENS_12float_e4m3_tENS5_IJlSB_lEEESJ_SK_NS4_8TiledMMAINS4_8MMA_AtomIJNS4_4SM904GMMA31MMA_64x256x32_F32E4M3E4M3_SS_TNILNSO_7ScaleInE1ELSQ_1EEEEEENS4_6LayoutINS5_IJNSA_ILi2EEESB_SB_EEENS5_IJSB_NSA_ILi0EEESW_EEEEENS5_IJNS4_10UnderscoreESZ_SZ_EEEEENS4_13SM90_TMA_LOADENS4_14ComposedLayoutINS4_7SwizzleILi2ELi4ELi3EEENS4_18smem_ptr_flag_bitsILi8EEENST_INS5_IJNSA_ILi8EEESH_EEENS5_IJSH_SB_EEEEEEEvNS4_8identityES12_S1C_vS1D_EENS_8epilogue10collective6detail29Sm90TmaWarpSpecializedAdapterINS1G_15DefaultEpilogueISJ_SK_SK_NS1F_6thread17LinearCombinationISJ_Li1EffLNS1K_9ScaleType4KindE0ELNS_15FloatRoundStyleE2ESJ_EENS1_15EpilogueDefaultEEEEEvvEEEEvNT_6ParamsE --------------------------
	.section	.nv.constant0._ZN7cutlass13device_kernelINS_4gemm6kernel13GemmUniversalIN4cute5tupleIJiiiiEEENS1_10collective13CollectiveMmaINS1_37MainloopSm90TmaGmmaWarpSpecializedFP8ILi9ENS5_IJNS4_1CILi1EEESB_SB_EEENS1_35KernelTmaWarpSpecializedCooperativeEEENS5_IJNSA_ILi128EEENSA_ILi256EEENSA_ILi64EEEEEENS_12float_e4m3_tENS5_IJlSB_lEEESJ_SK_NS4_8TiledMMAINS4_8MMA_AtomIJNS4_4SM904GMMA31MMA_64x256x32_F32E4M3E4M3_SS_TNILNSO_7ScaleInE1ELSQ_1EEEEEENS4_6LayoutINS5_IJNSA_ILi2EEESB_SB_EEENS5_IJSB_NSA_ILi0EEESW_EEEEENS5_IJNS4_10UnderscoreESZ_SZ_EEEEENS4_13SM90_TMA_LOADENS4_14ComposedLayoutINS4_7SwizzleILi2ELi4ELi3EEENS4_18smem_ptr_flag_bitsILi8EEENST_INS5_IJNSA_ILi8EEESH_EEENS5_IJSH_SB_EEEEEEEvNS4_8identityES12_S1C_vS1D_EENS_8epilogue10collective6detail29Sm90TmaWarpSpecializedAdapterINS1G_15DefaultEpilogueISJ_SK_SK_NS1F_6thread17LinearCombinationISJ_Li1EffLNS1K_9ScaleType4KindE0ELNS_15FloatRoundStyleE2ESJ_EENS1_15EpilogueDefaultEEEEEvvEEEEvNT_6ParamsE,"a",@progbits
	.sectionflags	@""
	.align	4
.nv.constant0._ZN7cutlass13device_kernelINS_4gemm6kernel13GemmUniversalIN4cute5tupleIJiiiiEEENS1_10collective13CollectiveMmaINS1_37MainloopSm90TmaGmmaWarpSpecializedFP8ILi9ENS5_IJNS4_1CILi1EEESB_SB_EEENS1_35KernelTmaWarpSpecializedCooperativeEEENS5_IJNSA_ILi128EEENSA_ILi256EEENSA_ILi64EEEEEENS_12float_e4m3_tENS5_IJlSB_lEEESJ_SK_NS4_8TiledMMAINS4_8MMA_AtomIJNS4_4SM904GMMA31MMA_64x256x32_F32E4M3E4M3_SS_TNILNSO_7ScaleInE1ELSQ_1EEEEEENS4_6LayoutINS5_IJNSA_ILi2EEESB_SB_EEENS5_IJSB_NSA_ILi0EEESW_EEEEENS5_IJNS4_10UnderscoreESZ_SZ_EEEEENS4_13SM90_TMA_LOADENS4_14ComposedLayoutINS4_7SwizzleILi2ELi4ELi3EEENS4_18smem_ptr_flag_bitsILi8EEENST_INS5_IJNSA_ILi8EEESH_EEENS5_IJSH_SB_EEEEEEEvNS4_8identityES12_S1C_vS1D_EENS_8epilogue10collective6detail29Sm90TmaWarpSpecializedAdapterINS1G_15DefaultEpilogueISJ_SK_SK_NS1F_6thread17LinearCombinationISJ_Li1EffLNS1K_9ScaleType4KindE0ELNS_15FloatRoundStyleE2ESJ_EENS1_15EpilogueDefaultEEEEEvvEEEEvNT_6ParamsE:
	.zero		1664


//--------------------- SYMBOLS --------------------------

	.type		.nv.reservedSmem.offset0,@object
	.size		.nv.reservedSmem.offset0,0x4
